	.target	sm_103a

	.elftype	@"ET_EXEC"


//--------------------- .note.nv.tkinfo           --------------------------
	.section	.note.nv.tkinfo,"",@"SHT_NOTE"
	.sectionflags	@"SHF_NOTE_NV_TKINFO"
	.tkinfo
        /*0018*/ 	.word	0x00000002
        /*0030*/ 	.string	""
        /*0030*/ 	.string	"ptxas"
        /*0030*/ 	.string	"Cuda compilation tools, release 13.0, V13.0.88"
        /*0030*/ 	.string	"Build cuda_13.0.r13.0/compiler.36424714_0"
        /*0030*/ 	.string	"-arch sm_103a -m 64 "



//--------------------- .note.nv.cuinfo           --------------------------
	.section	.note.nv.cuinfo,"",@"SHT_NOTE"
	.sectionflags	@"SHF_NOTE_NV_CUINFO"
        /*0018*/ 	.short	0x0002
        /*001a*/ 	.short	0x0067
        /*001c*/ 	.short	0x0082
	.zero		2


//--------------------- .nv.info                  --------------------------
	.section	.nv.info,"",@"SHT_CUDA_INFO"
	.align	4


	//----- nvinfo : EIATTR_REGCOUNT
	.align		4
        /*0000*/ 	.byte	0x04, 0x2f
        /*0002*/ 	.short	(.L_12 - .L_11)
	.align		4
.L_11:
        /*0004*/ 	.word	index@(_ZN7cutlass13device_kernelIN5flash11enable_sm90INS1_16FlashAttnFwdSm90INS1_25CollectiveMainloopFwdSm90ILi2EN4cute5tupleIJNS5_1CILi1EEES8_S8_EEENS6_IJNS7_ILi128EEENS7_ILi96EEENS7_ILi192EEEEEELi128ENS_10bfloat16_tEfNS_4arch4Sm90ELb1ELb0ELb0ELb1ELb1ELb1ELb0ELb1ELb1ELb1ELb0ELb0EEENS1_21CollectiveEpilogueFwdINS6_IJSA_SA_SB_EEES9_SE_SG_Li256ELb1ELb1ELb0ELb0EEENS1_36VarlenDynamicPersistentTileSchedulerILi128ELi96ELi256ELi128ELb0ELb1ELb1ELb1ELb1ELb1EEEEEEEEEvNT_6ParamsE)
        /*0008*/ 	.word	0x00000004


	//----- nvinfo : EIATTR_FRAME_SIZE
	.align		4
.L_12:
        /*000c*/ 	.byte	0x04, 0x11
        /*000e*/ 	.short	(.L_14 - .L_13)
	.align		4
.L_13:
        /*0010*/ 	.word	index@(_ZN7cutlass13device_kernelIN5flash11enable_sm90INS1_16FlashAttnFwdSm90INS1_25CollectiveMainloopFwdSm90ILi2EN4cute5tupleIJNS5_1CILi1EEES8_S8_EEENS6_IJNS7_ILi128EEENS7_ILi96EEENS7_ILi192EEEEEELi128ENS_10bfloat16_tEfNS_4arch4Sm90ELb1ELb0ELb0ELb1ELb1ELb1ELb0ELb1ELb1ELb1ELb0ELb0EEENS1_21CollectiveEpilogueFwdINS6_IJSA_SA_SB_EEES9_SE_SG_Li256ELb1ELb1ELb0ELb0EEENS1_36VarlenDynamicPersistentTileSchedulerILi128ELi96ELi256ELi128ELb0ELb1ELb1ELb1ELb1ELb1EEEEEEEEEvNT_6ParamsE)
        /*0014*/ 	.word	0x00000000


	//----- nvinfo : EIATTR_REGCOUNT
	.align		4
.L_14:
        /*0018*/ 	.byte	0x04, 0x2f
        /*001a*/ 	.short	(.L_16 - .L_15)
	.align		4
.L_15:
        /*001c*/ 	.word	index@(_ZN7cutlass13device_kernelIN5flash11enable_sm90INS1_16FlashAttnFwdSm90INS1_25CollectiveMainloopFwdSm90ILi2EN4cute5tupleIJNS5_1CILi1EEES8_S8_EEENS6_IJNS7_ILi128EEENS7_ILi96EEENS7_ILi192EEEEEELi128ENS_10bfloat16_tEfNS_4arch4Sm90ELb1ELb0ELb0ELb1ELb1ELb0ELb0ELb1ELb1ELb1ELb0ELb0EEENS1_21CollectiveEpilogueFwdINS6_IJSA_SA_SB_EEES9_SE_SG_Li256ELb1ELb1ELb0ELb0EEENS1_36VarlenDynamicPersistentTileSchedulerILi128ELi96ELi256ELi128ELb0ELb1ELb1ELb1ELb1ELb1EEEEEEEEEvNT_6ParamsE)
        /*0020*/ 	.word	0x00000004


	//----- nvinfo : EIATTR_FRAME_SIZE
	.align		4
.L_16:
        /*0024*/ 	.byte	0x04, 0x11
        /*0026*/ 	.short	(.L_18 - .L_17)
	.align		4
.L_17:
        /*0028*/ 	.word	index@(_ZN7cutlass13device_kernelIN5flash11enable_sm90INS1_16FlashAttnFwdSm90INS1_25CollectiveMainloopFwdSm90ILi2EN4cute5tupleIJNS5_1CILi1EEES8_S8_EEENS6_IJNS7_ILi128EEENS7_ILi96EEENS7_ILi192EEEEEELi128ENS_10bfloat16_tEfNS_4arch4Sm90ELb1ELb0ELb0ELb1ELb1ELb0ELb0ELb1ELb1ELb1ELb0ELb0EEENS1_21CollectiveEpilogueFwdINS6_IJSA_SA_SB_EEES9_SE_SG_Li256ELb1ELb1ELb0ELb0EEENS1_36VarlenDynamicPersistentTileSchedulerILi128ELi96ELi256ELi128ELb0ELb1ELb1ELb1ELb1ELb1EEEEEEEEEvNT_6ParamsE)
        /*002c*/ 	.word	0x00000000


	//----- nvinfo : EIATTR_REGCOUNT
	.align		4
.L_18:
        /*0030*/ 	.byte	0x04, 0x2f
        /*0032*/ 	.short	(.L_20 - .L_19)
	.align		4
.L_19:
        /*0034*/ 	.word	index@(_ZN7cutlass13device_kernelIN5flash11enable_sm90INS1_16FlashAttnFwdSm90INS1_25CollectiveMainloopFwdSm90ILi2EN4cute5tupleIJNS5_1CILi1EEES8_S8_EEENS6_IJNS7_ILi128EEENS7_ILi96EEENS7_ILi192EEEEEELi128ENS_10bfloat16_tEfNS_4arch4Sm90ELb1ELb0ELb0ELb0ELb1ELb0ELb0ELb1ELb1ELb1ELb0ELb0EEENS1_21CollectiveEpilogueFwdINS6_IJSA_SA_SB_EEES9_SE_SG_Li256ELb0ELb1ELb0ELb0EEENS1_30DynamicPersistentTileSchedulerILi256ELi128ELb0ELb1ELb1EEEEEEEEEvNT_6ParamsE)
        /*0038*/ 	.word	0x00000004


	//----- nvinfo : EIATTR_FRAME_SIZE
	.align		4
.L_20:
        /*003c*/ 	.byte	0x04, 0x11
        /*003e*/ 	.short	(.L_22 - .L_21)
	.align		4
.L_21:
        /*0040*/ 	.word	index@(_ZN7cutlass13device_kernelIN5flash11enable_sm90INS1_16FlashAttnFwdSm90INS1_25CollectiveMainloopFwdSm90ILi2EN4cute5tupleIJNS5_1CILi1EEES8_S8_EEENS6_IJNS7_ILi128EEENS7_ILi96EEENS7_ILi192EEEEEELi128ENS_10bfloat16_tEfNS_4arch4Sm90ELb1ELb0ELb0ELb0ELb1ELb0ELb0ELb1ELb1ELb1ELb0ELb0EEENS1_21CollectiveEpilogueFwdINS6_IJSA_SA_SB_EEES9_SE_SG_Li256ELb0ELb1ELb0ELb0EEENS1_30DynamicPersistentTileSchedulerILi256ELi128ELb0ELb1ELb1EEEEEEEEEvNT_6ParamsE)
        /*0044*/ 	.word	0x00000000


	//----- nvinfo : EIATTR_REGCOUNT
	.align		4
.L_22:
        /*0048*/ 	.byte	0x04, 0x2f
        /*004a*/ 	.short	(.L_24 - .L_23)
	.align		4
.L_23:
        /*004c*/ 	.word	index@(_ZN7cutlass13device_kernelIN5flash11enable_sm90INS1_16FlashAttnFwdSm90INS1_25CollectiveMainloopFwdSm90ILi2EN4cute5tupleIJNS5_1CILi1EEES8_S8_EEENS6_IJNS7_ILi128EEENS7_ILi96EEENS7_ILi192EEEEEELi128ENS_10bfloat16_tEfNS_4arch4Sm90ELb0ELb1ELb0ELb1ELb1ELb1ELb0ELb1ELb1ELb1ELb0ELb0EEENS1_21CollectiveEpilogueFwdINS6_IJSA_SA_SB_EEES9_SE_SG_Li256ELb1ELb1ELb0ELb0EEENS1_36VarlenDynamicPersistentTileSchedulerILi128ELi96ELi256ELi128ELb0ELb1ELb1ELb1ELb0ELb1EEEEEEEEEvNT_6ParamsE)
        /*0050*/ 	.word	0x00000004


	//----- nvinfo : EIATTR_FRAME_SIZE
	.align		4
.L_24:
        /*0054*/ 	.byte	0x04, 0x11
        /*0056*/ 	.short	(.L_26 - .L_25)
	.align		4
.L_25:
        /*0058*/ 	.word	index@(_ZN7cutlass13device_kernelIN5flash11enable_sm90INS1_16FlashAttnFwdSm90INS1_25CollectiveMainloopFwdSm90ILi2EN4cute5tupleIJNS5_1CILi1EEES8_S8_EEENS6_IJNS7_ILi128EEENS7_ILi96EEENS7_ILi192EEEEEELi128ENS_10bfloat16_tEfNS_4arch4Sm90ELb0ELb1ELb0ELb1ELb1ELb1ELb0ELb1ELb1ELb1ELb0ELb0EEENS1_21CollectiveEpilogueFwdINS6_IJSA_SA_SB_EEES9_SE_SG_Li256ELb1ELb1ELb0ELb0EEENS1_36VarlenDynamicPersistentTileSchedulerILi128ELi96ELi256ELi128ELb0ELb1ELb1ELb1ELb0ELb1EEEEEEEEEvNT_6ParamsE)
        /*005c*/ 	.word	0x00000000


	//----- nvinfo : EIATTR_REGCOUNT
	.align		4
.L_26:
        /*0060*/ 	.byte	0x04, 0x2f
        /*0062*/ 	.short	(.L_28 - .L_27)
	.align		4
.L_27:
        /*0064*/ 	.word	index@(_ZN7cutlass13device_kernelIN5flash11enable_sm90INS1_16FlashAttnFwdSm90INS1_25CollectiveMainloopFwdSm90ILi2EN4cute5tupleIJNS5_1CILi1EEES8_S8_EEENS6_IJNS7_ILi128EEENS7_ILi96EEENS7_ILi192EEEEEELi128ENS_10bfloat16_tEfNS_4arch4Sm90ELb0ELb1ELb0ELb1ELb1ELb0ELb0ELb1ELb1ELb1ELb0ELb0EEENS1_21CollectiveEpilogueFwdINS6_IJSA_SA_SB_EEES9_SE_SG_Li256ELb1ELb1ELb0ELb0EEENS1_36VarlenDynamicPersistentTileSchedulerILi128ELi96ELi256ELi128ELb0ELb1ELb1ELb1ELb0ELb1EEEEEEEEEvNT_6ParamsE)
        /*0068*/ 	.word	0x00000004


	//----- nvinfo : EIATTR_FRAME_SIZE
	.align		4
.L_28:
        /*006c*/ 	.byte	0x04, 0x11
        /*006e*/ 	.short	(.L_30 - .L_29)
	.align		4
.L_29:
        /*0070*/ 	.word	index@(_ZN7cutlass13device_kernelIN5flash11enable_sm90INS1_16FlashAttnFwdSm90INS1_25CollectiveMainloopFwdSm90ILi2EN4cute5tupleIJNS5_1CILi1EEES8_S8_EEENS6_IJNS7_ILi128EEENS7_ILi96EEENS7_ILi192EEEEEELi128ENS_10bfloat16_tEfNS_4arch4Sm90ELb0ELb1ELb0ELb1ELb1ELb0ELb0ELb1ELb1ELb1ELb0ELb0EEENS1_21CollectiveEpilogueFwdINS6_IJSA_SA_SB_EEES9_SE_SG_Li256ELb1ELb1ELb0ELb0EEENS1_36VarlenDynamicPersistentTileSchedulerILi128ELi96ELi256ELi128ELb0ELb1ELb1ELb1ELb0ELb1EEEEEEEEEvNT_6ParamsE)
        /*0074*/ 	.word	0x00000000


	//----- nvinfo : EIATTR_REGCOUNT
	.align		4
.L_30:
        /*0078*/ 	.byte	0x04, 0x2f
        /*007a*/ 	.short	(.L_32 - .L_31)
	.align		4
.L_31:
        /*007c*/ 	.word	index@(_ZN7cutlass13device_kernelIN5flash11enable_sm90INS1_16FlashAttnFwdSm90INS1_25CollectiveMainloopFwdSm90ILi2EN4cute5tupleIJNS5_1CILi1EEES8_S8_EEENS6_IJNS7_ILi128EEENS7_ILi96EEENS7_ILi192EEEEEELi128ENS_10bfloat16_tEfNS_4arch4Sm90ELb0ELb1ELb0ELb0ELb1ELb0ELb0ELb1ELb1ELb1ELb0ELb0EEENS1_21CollectiveEpilogueFwdINS6_IJSA_SA_SB_EEES9_SE_SG_Li256ELb0ELb1ELb0ELb0EEENS1_30DynamicPersistentTileSchedulerILi256ELi128ELb0ELb1ELb1EEEEEEEEEvNT_6ParamsE)
        /*0080*/ 	.word	0x00000004


	//----- nvinfo : EIATTR_FRAME_SIZE
	.align		4
.L_32:
        /*0084*/ 	.byte	0x04, 0x11
        /*0086*/ 	.short	(.L_34 - .L_33)
	.align		4
.L_33:
        /*0088*/ 	.word	index@(_ZN7cutlass13device_kernelIN5flash11enable_sm90INS1_16FlashAttnFwdSm90INS1_25CollectiveMainloopFwdSm90ILi2EN4cute5tupleIJNS5_1CILi1EEES8_S8_EEENS6_IJNS7_ILi128EEENS7_ILi96EEENS7_ILi192EEEEEELi128ENS_10bfloat16_tEfNS_4arch4Sm90ELb0ELb1ELb0ELb0ELb1ELb0ELb0ELb1ELb1ELb1ELb0ELb0EEENS1_21CollectiveEpilogueFwdINS6_IJSA_SA_SB_EEES9_SE_SG_Li256ELb0ELb1ELb0ELb0EEENS1_30DynamicPersistentTileSchedulerILi256ELi128ELb0ELb1ELb1EEEEEEEEEvNT_6ParamsE)
        /*008c*/ 	.word	0x00000000


	//----- nvinfo : EIATTR_REGCOUNT
	.align		4
.L_34:
        /*0090*/ 	.byte	0x04, 0x2f
        /*0092*/ 	.short	(.L_36 - .L_35)
	.align		4
.L_35:
        /*0094*/ 	.word	index@(_ZN7cutlass13device_kernelIN5flash11enable_sm90INS1_16FlashAttnFwdSm90INS1_25CollectiveMainloopFwdSm90ILi2EN4cute5tupleIJNS5_1CILi1EEES8_S8_EEENS6_IJNS7_ILi128EEENS7_ILi96EEENS7_ILi192EEEEEELi128ENS_10bfloat16_tEfNS_4arch4Sm90ELb0ELb0ELb0ELb1ELb1ELb1ELb0ELb1ELb1ELb1ELb0ELb0EEENS1_21CollectiveEpilogueFwdINS6_IJSA_SA_SB_EEES9_SE_SG_Li256ELb1ELb1ELb0ELb0EEENS1_36VarlenDynamicPersistentTileSchedulerILi128ELi96ELi256ELi128ELb0ELb1ELb1ELb0ELb1ELb1EEEEEEEEEvNT_6ParamsE)
        /*0098*/ 	.word	0x00000004


	//----- nvinfo : EIATTR_FRAME_SIZE
	.align		4
.L_36:
        /*009c*/ 	.byte	0x04, 0x11
        /*009e*/ 	.short	(.L_38 - .L_37)
	.align		4
.L_37:
        /*00a0*/ 	.word	index@(_ZN7cutlass13device_kernelIN5flash11enable_sm90INS1_16FlashAttnFwdSm90INS1_25CollectiveMainloopFwdSm90ILi2EN4cute5tupleIJNS5_1CILi1EEES8_S8_EEENS6_IJNS7_ILi128EEENS7_ILi96EEENS7_ILi192EEEEEELi128ENS_10bfloat16_tEfNS_4arch4Sm90ELb0ELb0ELb0ELb1ELb1ELb1ELb0ELb1ELb1ELb1ELb0ELb0EEENS1_21CollectiveEpilogueFwdINS6_IJSA_SA_SB_EEES9_SE_SG_Li256ELb1ELb1ELb0ELb0EEENS1_36VarlenDynamicPersistentTileSchedulerILi128ELi96ELi256ELi128ELb0ELb1ELb1ELb0ELb1ELb1EEEEEEEEEvNT_6ParamsE)
        /*00a4*/ 	.word	0x00000000


	//----- nvinfo : EIATTR_REGCOUNT
	.align		4
.L_38:
        /*00a8*/ 	.byte	0x04, 0x2f
        /*00aa*/ 	.short	(.L_40 - .L_39)
	.align		4
.L_39:
        /*00ac*/ 	.word	index@(_ZN7cutlass13device_kernelIN5flash11enable_sm90INS1_16FlashAttnFwdSm90INS1_25CollectiveMainloopFwdSm90ILi2EN4cute5tupleIJNS5_1CILi1EEES8_S8_EEENS6_IJNS7_ILi128EEENS7_ILi96EEENS7_ILi192EEEEEELi128ENS_10bfloat16_tEfNS_4arch4Sm90ELb0ELb0ELb0ELb1ELb1ELb0ELb0ELb1ELb1ELb1ELb0ELb0EEENS1_21CollectiveEpilogueFwdINS6_IJSA_SA_SB_EEES9_SE_SG_Li256ELb1ELb1ELb0ELb0EEENS1_36VarlenDynamicPersistentTileSchedulerILi128ELi96ELi256ELi128ELb0ELb1ELb1ELb0ELb1ELb1EEEEEEEEEvNT_6ParamsE)
        /*00b0*/ 	.word	0x00000004


	//----- nvinfo : EIATTR_FRAME_SIZE
	.align		4
.L_40:
        /*00b4*/ 	.byte	0x04, 0x11
        /*00b6*/ 	.short	(.L_42 - .L_41)
	.align		4
.L_41:
        /*00b8*/ 	.word	index@(_ZN7cutlass13device_kernelIN5flash11enable_sm90INS1_16FlashAttnFwdSm90INS1_25CollectiveMainloopFwdSm90ILi2EN4cute5tupleIJNS5_1CILi1EEES8_S8_EEENS6_IJNS7_ILi128EEENS7_ILi96EEENS7_ILi192EEEEEELi128ENS_10bfloat16_tEfNS_4arch4Sm90ELb0ELb0ELb0ELb1ELb1ELb0ELb0ELb1ELb1ELb1ELb0ELb0EEENS1_21CollectiveEpilogueFwdINS6_IJSA_SA_SB_EEES9_SE_SG_Li256ELb1ELb1ELb0ELb0EEENS1_36VarlenDynamicPersistentTileSchedulerILi128ELi96ELi256ELi128ELb0ELb1ELb1ELb0ELb1ELb1EEEEEEEEEvNT_6ParamsE)
        /*00bc*/ 	.word	0x00000000


	//----- nvinfo : EIATTR_REGCOUNT
	.align		4
.L_42:
        /*00c0*/ 	.byte	0x04, 0x2f
        /*00c2*/ 	.short	(.L_44 - .L_43)
	.align		4
.L_43:
        /*00c4*/ 	.word	index@(_ZN7cutlass13device_kernelIN5flash11enable_sm90INS1_16FlashAttnFwdSm90INS1_25CollectiveMainloopFwdSm90ILi2EN4cute5tupleIJNS5_1CILi1EEES8_S8_EEENS6_IJNS7_ILi128EEENS7_ILi96EEENS7_ILi192EEEEEELi128ENS_10bfloat16_tEfNS_4arch4Sm90ELb0ELb0ELb0ELb0ELb1ELb0ELb0ELb1ELb1ELb1ELb0ELb0EEENS1_21CollectiveEpilogueFwdINS6_IJSA_SA_SB_EEES9_SE_SG_Li256ELb0ELb1ELb0ELb0EEENS1_29StaticPersistentTileSchedulerILb0EEEEEEEEEvNT_6ParamsE)
        /*00c8*/ 	.word	0x00000004


	//----- nvinfo : EIATTR_FRAME_SIZE
	.align		4
.L_44:
        /*00cc*/ 	.byte	0x04, 0x11
        /*00ce*/ 	.short	(.L_46 - .L_45)
	.align		4
.L_45:
        /*00d0*/ 	.word	index@(_ZN7cutlass13device_kernelIN5flash11enable_sm90INS1_16FlashAttnFwdSm90INS1_25CollectiveMainloopFwdSm90ILi2EN4cute5tupleIJNS5_1CILi1EEES8_S8_EEENS6_IJNS7_ILi128EEENS7_ILi96EEENS7_ILi192EEEEEELi128ENS_10bfloat16_tEfNS_4arch4Sm90ELb0ELb0ELb0ELb0ELb1ELb0ELb0ELb1ELb1ELb1ELb0ELb0EEENS1_21CollectiveEpilogueFwdINS6_IJSA_SA_SB_EEES9_SE_SG_Li256ELb0ELb1ELb0ELb0EEENS1_29StaticPersistentTileSchedulerILb0EEEEEEEEEvNT_6ParamsE)
        /*00d4*/ 	.word	0x00000000


	//----- nvinfo : EIATTR_MIN_STACK_SIZE
	.align		4
.L_46:
        /*00d8*/ 	.byte	0x04, 0x12
        /*00da*/ 	.short	(.L_48 - .L_47)
	.align		4
.L_47:
        /*00dc*/ 	.word	index@(_ZN7cutlass13device_kernelIN5flash11enable_sm90INS1_16FlashAttnFwdSm90INS1_25CollectiveMainloopFwdSm90ILi2EN4cute5tupleIJNS5_1CILi1EEES8_S8_EEENS6_IJNS7_ILi128EEENS7_ILi96EEENS7_ILi192EEEEEELi128ENS_10bfloat16_tEfNS_4arch4Sm90ELb0ELb0ELb0ELb0ELb1ELb0ELb0ELb1ELb1ELb1ELb0ELb0EEENS1_21CollectiveEpilogueFwdINS6_IJSA_SA_SB_EEES9_SE_SG_Li256ELb0ELb1ELb0ELb0EEENS1_29StaticPersistentTileSchedulerILb0EEEEEEEEEvNT_6ParamsE)
        /*00e0*/ 	.word	0x00000000


	//----- nvinfo : EIATTR_MIN_STACK_SIZE
	.align		4
.L_48:
        /*00e4*/ 	.byte	0x04, 0x12
        /*00e6*/ 	.short	(.L_50 - .L_49)
	.align		4
.L_49:
        /*00e8*/ 	.word	index@(_ZN7cutlass13device_kernelIN5flash11enable_sm90INS1_16FlashAttnFwdSm90INS1_25CollectiveMainloopFwdSm90ILi2EN4cute5tupleIJNS5_1CILi1EEES8_S8_EEENS6_IJNS7_ILi128EEENS7_ILi96EEENS7_ILi192EEEEEELi128ENS_10bfloat16_tEfNS_4arch4Sm90ELb0ELb0ELb0ELb1ELb1ELb0ELb0ELb1ELb1ELb1ELb0ELb0EEENS1_21CollectiveEpilogueFwdINS6_IJSA_SA_SB_EEES9_SE_SG_Li256ELb1ELb1ELb0ELb0EEENS1_36VarlenDynamicPersistentTileSchedulerILi128ELi96ELi256ELi128ELb0ELb1ELb1ELb0ELb1ELb1EEEEEEEEEvNT_6ParamsE)
        /*00ec*/ 	.word	0x00000000


	//----- nvinfo : EIATTR_MIN_STACK_SIZE
	.align		4
.L_50:
        /*00f0*/ 	.byte	0x04, 0x12
        /*00f2*/ 	.short	(.L_52 - .L_51)
	.align		4
.L_51:
        /*00f4*/ 	.word	index@(_ZN7cutlass13device_kernelIN5flash11enable_sm90INS1_16FlashAttnFwdSm90INS1_25CollectiveMainloopFwdSm90ILi2EN4cute5tupleIJNS5_1CILi1EEES8_S8_EEENS6_IJNS7_ILi128EEENS7_ILi96EEENS7_ILi192EEEEEELi128ENS_10bfloat16_tEfNS_4arch4Sm90ELb0ELb0ELb0ELb1ELb1ELb1ELb0ELb1ELb1ELb1ELb0ELb0EEENS1_21CollectiveEpilogueFwdINS6_IJSA_SA_SB_EEES9_SE_SG_Li256ELb1ELb1ELb0ELb0EEENS1_36VarlenDynamicPersistentTileSchedulerILi128ELi96ELi256ELi128ELb0ELb1ELb1ELb0ELb1ELb1EEEEEEEEEvNT_6ParamsE)
        /*00f8*/ 	.word	0x00000000


	//----- nvinfo : EIATTR_MIN_STACK_SIZE
	.align		4
.L_52:
        /*00fc*/ 	.byte	0x04, 0x12
        /*00fe*/ 	.short	(.L_54 - .L_53)
	.align		4
.L_53:
        /*0100*/ 	.word	index@(_ZN7cutlass13device_kernelIN5flash11enable_sm90INS1_16FlashAttnFwdSm90INS1_25CollectiveMainloopFwdSm90ILi2EN4cute5tupleIJNS5_1CILi1EEES8_S8_EEENS6_IJNS7_ILi128EEENS7_ILi96EEENS7_ILi192EEEEEELi128ENS_10bfloat16_tEfNS_4arch4Sm90ELb0ELb1ELb0ELb0ELb1ELb0ELb0ELb1ELb1ELb1ELb0ELb0EEENS1_21CollectiveEpilogueFwdINS6_IJSA_SA_SB_EEES9_SE_SG_Li256ELb0ELb1ELb0ELb0EEENS1_30DynamicPersistentTileSchedulerILi256ELi128ELb0ELb1ELb1EEEEEEEEEvNT_6ParamsE)
        /*0104*/ 	.word	0x00000000


	//----- nvinfo : EIATTR_MIN_STACK_SIZE
	.align		4
.L_54:
        /*0108*/ 	.byte	0x04, 0x12
        /*010a*/ 	.short	(.L_56 - .L_55)
	.align		4
.L_55:
        /*010c*/ 	.word	index@(_ZN7cutlass13device_kernelIN5flash11enable_sm90INS1_16FlashAttnFwdSm90INS1_25CollectiveMainloopFwdSm90ILi2EN4cute5tupleIJNS5_1CILi1EEES8_S8_EEENS6_IJNS7_ILi128EEENS7_ILi96EEENS7_ILi192EEEEEELi128ENS_10bfloat16_tEfNS_4arch4Sm90ELb0ELb1ELb0ELb1ELb1ELb0ELb0ELb1ELb1ELb1ELb0ELb0EEENS1_21CollectiveEpilogueFwdINS6_IJSA_SA_SB_EEES9_SE_SG_Li256ELb1ELb1ELb0ELb0EEENS1_36VarlenDynamicPersistentTileSchedulerILi128ELi96ELi256ELi128ELb0ELb1ELb1ELb1ELb0ELb1EEEEEEEEEvNT_6ParamsE)
        /*0110*/ 	.word	0x00000000


	//----- nvinfo : EIATTR_MIN_STACK_SIZE
	.align		4
.L_56:
        /*0114*/ 	.byte	0x04, 0x12
        /*0116*/ 	.short	(.L_58 - .L_57)
	.align		4
.L_57:
        /*0118*/ 	.word	index@(_ZN7cutlass13device_kernelIN5flash11enable_sm90INS1_16FlashAttnFwdSm90INS1_25CollectiveMainloopFwdSm90ILi2EN4cute5tupleIJNS5_1CILi1EEES8_S8_EEENS6_IJNS7_ILi128EEENS7_ILi96EEENS7_ILi192EEEEEELi128ENS_10bfloat16_tEfNS_4arch4Sm90ELb0ELb1ELb0ELb1ELb1ELb1ELb0ELb1ELb1ELb1ELb0ELb0EEENS1_21CollectiveEpilogueFwdINS6_IJSA_SA_SB_EEES9_SE_SG_Li256ELb1ELb1ELb0ELb0EEENS1_36VarlenDynamicPersistentTileSchedulerILi128ELi96ELi256ELi128ELb0ELb1ELb1ELb1ELb0ELb1EEEEEEEEEvNT_6ParamsE)
        /*011c*/ 	.word	0x00000000


	//----- nvinfo : EIATTR_MIN_STACK_SIZE
	.align		4
.L_58:
        /*0120*/ 	.byte	0x04, 0x12
        /*0122*/ 	.short	(.L_60 - .L_59)
	.align		4
.L_59:
        /*0124*/ 	.word	index@(_ZN7cutlass13device_kernelIN5flash11enable_sm90INS1_16FlashAttnFwdSm90INS1_25CollectiveMainloopFwdSm90ILi2EN4cute5tupleIJNS5_1CILi1EEES8_S8_EEENS6_IJNS7_ILi128EEENS7_ILi96EEENS7_ILi192EEEEEELi128ENS_10bfloat16_tEfNS_4arch4Sm90ELb1ELb0ELb0ELb0ELb1ELb0ELb0ELb1ELb1ELb1ELb0ELb0EEENS1_21CollectiveEpilogueFwdINS6_IJSA_SA_SB_EEES9_SE_SG_Li256ELb0ELb1ELb0ELb0EEENS1_30DynamicPersistentTileSchedulerILi256ELi128ELb0ELb1ELb1EEEEEEEEEvNT_6ParamsE)
        /*0128*/ 	.word	0x00000000


	//----- nvinfo : EIATTR_MIN_STACK_SIZE
	.align		4
.L_60:
        /*012c*/ 	.byte	0x04, 0x12
        /*012e*/ 	.short	(.L_62 - .L_61)
	.align		4
.L_61:
        /*0130*/ 	.word	index@(_ZN7cutlass13device_kernelIN5flash11enable_sm90INS1_16FlashAttnFwdSm90INS1_25CollectiveMainloopFwdSm90ILi2EN4cute5tupleIJNS5_1CILi1EEES8_S8_EEENS6_IJNS7_ILi128EEENS7_ILi96EEENS7_ILi192EEEEEELi128ENS_10bfloat16_tEfNS_4arch4Sm90ELb1ELb0ELb0ELb1ELb1ELb0ELb0ELb1ELb1ELb1ELb0ELb0EEENS1_21CollectiveEpilogueFwdINS6_IJSA_SA_SB_EEES9_SE_SG_Li256ELb1ELb1ELb0ELb0EEENS1_36VarlenDynamicPersistentTileSchedulerILi128ELi96ELi256ELi128ELb0ELb1ELb1ELb1ELb1ELb1EEEEEEEEEvNT_6ParamsE)
        /*0134*/ 	.word	0x00000000


	//----- nvinfo : EIATTR_MIN_STACK_SIZE
	.align		4
.L_62:
        /*0138*/ 	.byte	0x04, 0x12
        /*013a*/ 	.short	(.L_64 - .L_63)
	.align		4
.L_63:
        /*013c*/ 	.word	index@(_ZN7cutlass13device_kernelIN5flash11enable_sm90INS1_16FlashAttnFwdSm90INS1_25CollectiveMainloopFwdSm90ILi2EN4cute5tupleIJNS5_1CILi1EEES8_S8_EEENS6_IJNS7_ILi128EEENS7_ILi96EEENS7_ILi192EEEEEELi128ENS_10bfloat16_tEfNS_4arch4Sm90ELb1ELb0ELb0ELb1ELb1ELb1ELb0ELb1ELb1ELb1ELb0ELb0EEENS1_21CollectiveEpilogueFwdINS6_IJSA_SA_SB_EEES9_SE_SG_Li256ELb1ELb1ELb0ELb0EEENS1_36VarlenDynamicPersistentTileSchedulerILi128ELi96ELi256ELi128ELb0ELb1ELb1ELb1ELb1ELb1EEEEEEEEEvNT_6ParamsE)
        /*0140*/ 	.word	0x00000000
.L_64:


//--------------------- .nv.compat                --------------------------
	.section	.nv.compat,"",@"SHT_CUDA_COMPAT_INFO"
	.align	4
        /*0000*/ 	.byte	0x02, 0x09, 0x01, 0x00, 0x02, 0x02, 0x01, 0x00, 0x02, 0x05, 0x05, 0x00, 0x03, 0x07, 0x01, 0x01
        /*0010*/ 	.byte	0x02, 0x03, 0x00, 0x00, 0x02, 0x06, 0x01, 0x00, 0x04, 0x0b, 0x08, 0x00, 0x00, 0x00, 0x00, 0x00
        /*0020*/ 	.byte	0x00, 0x00, 0x00, 0x00


//--------------------- .nv.info._ZN7cutlass13device_kernelIN5flash11enable_sm90INS1_16FlashAttnFwdSm90INS1_25CollectiveMainloopFwdSm90ILi2EN4cute5tupleIJNS5_1CILi1EEES8_S8_EEENS6_IJNS7_ILi128EEENS7_ILi96EEENS7_ILi192EEEEEELi128ENS_10bfloat16_tEfNS_4arch4Sm90ELb0ELb0ELb0ELb0ELb1ELb0ELb0ELb1ELb1ELb1ELb0ELb0EEENS1_21CollectiveEpilogueFwdINS6_IJSA_SA_SB_EEES9_SE_SG_Li256ELb0ELb1ELb0ELb0EEENS1_29StaticPersistentTileSchedulerILb0EEEEEEEEEvNT_6ParamsE --------------------------
	.section	.nv.info._ZN7cutlass13device_kernelIN5flash11enable_sm90INS1_16FlashAttnFwdSm90INS1_25CollectiveMainloopFwdSm90ILi2EN4cute5tupleIJNS5_1CILi1EEES8_S8_EEENS6_IJNS7_ILi128EEENS7_ILi96EEENS7_ILi192EEEEEELi128ENS_10bfloat16_tEfNS_4arch4Sm90ELb0ELb0ELb0ELb0ELb1ELb0ELb0ELb1ELb1ELb1ELb0ELb0EEENS1_21CollectiveEpilogueFwdINS6_IJSA_SA_SB_EEES9_SE_SG_Li256ELb0ELb1ELb0ELb0EEENS1_29StaticPersistentTileSchedulerILb0EEEEEEEEEvNT_6ParamsE,"",@"SHT_CUDA_INFO"
	.sectionflags	@""
	.align	4


	//----- nvinfo : EIATTR_CUDA_API_VERSION
	.align		4
        /*0000*/ 	.byte	0x04, 0x37
        /*0002*/ 	.short	(.L_66 - .L_65)
.L_65:
        /*0004*/ 	.word	0x00000082


	//----- nvinfo : EIATTR_KPARAM_INFO
	.align		4
.L_66:
        /*0008*/ 	.byte	0x04, 0x17
        /*000a*/ 	.short	(.L_68 - .L_67)
.L_67:
        /*000c*/ 	.word	0x00000000
        /*0010*/ 	.short	0x0000
        /*0012*/ 	.short	0x0000
        /*0014*/ 	.byte	0x00, 0xf0, 0x01, 0x28


	//----- nvinfo : EIATTR_SPARSE_MMA_MASK
	.align		4
.L_68:
        /*0018*/ 	.byte	0x03, 0x50
        /*001a*/ 	.short	0x0000


	//----- nvinfo : EIATTR_MAXREG_COUNT
	.align		4
        /*001c*/ 	.byte	0x03, 0x1b
        /*001e*/ 	.short	0x00a8


	//----- nvinfo : EIATTR_MERCURY_ISA_VERSION
	.align		4
        /*0020*/ 	.byte	0x03, 0x5f
        /*0022*/ 	.short	0x0101


	//----- nvinfo : EIATTR_VRC_CTA_INIT_COUNT
	.align		4
        /*0024*/ 	.byte	0x02, 0x4a
	.zero		1
	.zero		1


	//----- nvinfo : EIATTR_EXIT_INSTR_OFFSETS
	.align		4
        /*0028*/ 	.byte	0x04, 0x1c
        /*002a*/ 	.short	(.L_70 - .L_69)


	//   ....[0]....
.L_69:
        /*002c*/ 	.word	0x00000010


	//----- nvinfo : EIATTR_MAX_THREADS
	.align		4
.L_70:
        /*0030*/ 	.byte	0x04, 0x05
        /*0032*/ 	.short	(.L_72 - .L_71)
.L_71:
        /*0034*/ 	.word	0x00000180
        /*0038*/ 	.word	0x00000001
        /*003c*/ 	.word	0x00000001


	//----- nvinfo : EIATTR_CBANK_PARAM_SIZE
	.align		4
.L_72:
        /*0040*/ 	.byte	0x03, 0x19
        /*0042*/ 	.short	0x0a00


	//----- nvinfo : EIATTR_PARAM_CBANK
	.align		4
        /*0044*/ 	.byte	0x04, 0x0a
        /*0046*/ 	.short	(.L_74 - .L_73)
	.align		4
.L_73:
        /*0048*/ 	.word	index@(.nv.constant0._ZN7cutlass13device_kernelIN5flash11enable_sm90INS1_16FlashAttnFwdSm90INS1_25CollectiveMainloopFwdSm90ILi2EN4cute5tupleIJNS5_1CILi1EEES8_S8_EEENS6_IJNS7_ILi128EEENS7_ILi96EEENS7_ILi192EEEEEELi128ENS_10bfloat16_tEfNS_4arch4Sm90ELb0ELb0ELb0ELb0ELb1ELb0ELb0ELb1ELb1ELb1ELb0ELb0EEENS1_21CollectiveEpilogueFwdINS6_IJSA_SA_SB_EEES9_SE_SG_Li256ELb0ELb1ELb0ELb0EEENS1_29StaticPersistentTileSchedulerILb0EEEEEEEEEvNT_6ParamsE)
        /*004c*/ 	.short	0x0380
        /*004e*/ 	.short	0x0a00


	//----- nvinfo : EIATTR_SW_WAR
	.align		4
.L_74:
        /*0050*/ 	.byte	0x04, 0x36
        /*0052*/ 	.short	(.L_76 - .L_75)
.L_75:
        /*0054*/ 	.word	0x00000008
.L_76:


//--------------------- .nv.info._ZN7cutlass13device_kernelIN5flash11enable_sm90INS1_16FlashAttnFwdSm90INS1_25CollectiveMainloopFwdSm90ILi2EN4cute5tupleIJNS5_1CILi1EEES8_S8_EEENS6_IJNS7_ILi128EEENS7_ILi96EEENS7_ILi192EEEEEELi128ENS_10bfloat16_tEfNS_4arch4Sm90ELb0ELb0ELb0ELb1ELb1ELb0ELb0ELb1ELb1ELb1ELb0ELb0EEENS1_21CollectiveEpilogueFwdINS6_IJSA_SA_SB_EEES9_SE_SG_Li256ELb1ELb1ELb0ELb0EEENS1_36VarlenDynamicPersistentTileSchedulerILi128ELi96ELi256ELi128ELb0ELb1ELb1ELb0ELb1ELb1EEEEEEEEEvNT_6ParamsE --------------------------
	.section	.nv.info._ZN7cutlass13device_kernelIN5flash11enable_sm90INS1_16FlashAttnFwdSm90INS1_25CollectiveMainloopFwdSm90ILi2EN4cute5tupleIJNS5_1CILi1EEES8_S8_EEENS6_IJNS7_ILi128EEENS7_ILi96EEENS7_ILi192EEEEEELi128ENS_10bfloat16_tEfNS_4arch4Sm90ELb0ELb0ELb0ELb1ELb1ELb0ELb0ELb1ELb1ELb1ELb0ELb0EEENS1_21CollectiveEpilogueFwdINS6_IJSA_SA_SB_EEES9_SE_SG_Li256ELb1ELb1ELb0ELb0EEENS1_36VarlenDynamicPersistentTileSchedulerILi128ELi96ELi256ELi128ELb0ELb1ELb1ELb0ELb1ELb1EEEEEEEEEvNT_6ParamsE,"",@"SHT_CUDA_INFO"
	.sectionflags	@""
	.align	4


	//----- nvinfo : EIATTR_CUDA_API_VERSION
	.align		4
        /*0000*/ 	.byte	0x04, 0x37
        /*0002*/ 	.short	(.L_78 - .L_77)
.L_77:
        /*0004*/ 	.word	0x00000082


	//----- nvinfo : EIATTR_KPARAM_INFO
	.align		4
.L_78:
        /*0008*/ 	.byte	0x04, 0x17
        /*000a*/ 	.short	(.L_80 - .L_79)
.L_79:
        /*000c*/ 	.word	0x00000000
        /*0010*/ 	.short	0x0000
        /*0012*/ 	.short	0x0000
        /*0014*/ 	.byte	0x00, 0xf0, 0x01, 0x2a


	//----- nvinfo : EIATTR_SPARSE_MMA_MASK
	.align		4
.L_80:
        /*0018*/ 	.byte	0x03, 0x50
        /*001a*/ 	.short	0x0000


	//----- nvinfo : EIATTR_MAXREG_COUNT
	.align		4
        /*001c*/ 	.byte	0x03, 0x1b
        /*001e*/ 	.short	0x00a8


	//----- nvinfo : EIATTR_MERCURY_ISA_VERSION
	.align		4
        /*0020*/ 	.byte	0x03, 0x5f
        /*0022*/ 	.short	0x0101


	//----- nvinfo : EIATTR_VRC_CTA_INIT_COUNT
	.align		4
        /*0024*/ 	.byte	0x02, 0x4a
	.zero		1
	.zero		1


	//----- nvinfo : EIATTR_EXIT_INSTR_OFFSETS
	.align		4
        /*0028*/ 	.byte	0x04, 0x1c
        /*002a*/ 	.short	(.L_82 - .L_81)


	//   ....[0]....
.L_81:
        /*002c*/ 	.word	0x00000010


	//----- nvinfo : EIATTR_MAX_THREADS
	.align		4
.L_82:
        /*0030*/ 	.byte	0x04, 0x05
        /*0032*/ 	.short	(.L_84 - .L_83)
.L_83:
        /*0034*/ 	.word	0x00000180
        /*0038*/ 	.word	0x00000001
        /*003c*/ 	.word	0x00000001


	//----- nvinfo : EIATTR_CBANK_PARAM_SIZE
	.align		4
.L_84:
        /*0040*/ 	.byte	0x03, 0x19
        /*0042*/ 	.short	0x0a80


	//----- nvinfo : EIATTR_PARAM_CBANK
	.align		4
        /*0044*/ 	.byte	0x04, 0x0a
        /*0046*/ 	.short	(.L_86 - .L_85)
	.align		4
.L_85:
        /*0048*/ 	.word	index@(.nv.constant0._ZN7cutlass13device_kernelIN5flash11enable_sm90INS1_16FlashAttnFwdSm90INS1_25CollectiveMainloopFwdSm90ILi2EN4cute5tupleIJNS5_1CILi1EEES8_S8_EEENS6_IJNS7_ILi128EEENS7_ILi96EEENS7_ILi192EEEEEELi128ENS_10bfloat16_tEfNS_4arch4Sm90ELb0ELb0ELb0ELb1ELb1ELb0ELb0ELb1ELb1ELb1ELb0ELb0EEENS1_21CollectiveEpilogueFwdINS6_IJSA_SA_SB_EEES9_SE_SG_Li256ELb1ELb1ELb0ELb0EEENS1_36VarlenDynamicPersistentTileSchedulerILi128ELi96ELi256ELi128ELb0ELb1ELb1ELb0ELb1ELb1EEEEEEEEEvNT_6ParamsE)
        /*004c*/ 	.short	0x0380
        /*004e*/ 	.short	0x0a80


	//----- nvinfo : EIATTR_SW_WAR
	.align		4
.L_86:
        /*0050*/ 	.byte	0x04, 0x36
        /*0052*/ 	.short	(.L_88 - .L_87)
.L_87:
        /*0054*/ 	.word	0x00000008
.L_88:


//--------------------- .nv.info._ZN7cutlass13device_kernelIN5flash11enable_sm90INS1_16FlashAttnFwdSm90INS1_25CollectiveMainloopFwdSm90ILi2EN4cute5tupleIJNS5_1CILi1EEES8_S8_EEENS6_IJNS7_ILi128EEENS7_ILi96EEENS7_ILi192EEEEEELi128ENS_10bfloat16_tEfNS_4arch4Sm90ELb0ELb0ELb0ELb1ELb1ELb1ELb0ELb1ELb1ELb1ELb0ELb0EEENS1_21CollectiveEpilogueFwdINS6_IJSA_SA_SB_EEES9_SE_SG_Li256ELb1ELb1ELb0ELb0EEENS1_36VarlenDynamicPersistentTileSchedulerILi128ELi96ELi256ELi128ELb0ELb1ELb1ELb0ELb1ELb1EEEEEEEEEvNT_6ParamsE --------------------------
	.section	.nv.info._ZN7cutlass13device_kernelIN5flash11enable_sm90INS1_16FlashAttnFwdSm90INS1_25CollectiveMainloopFwdSm90ILi2EN4cute5tupleIJNS5_1CILi1EEES8_S8_EEENS6_IJNS7_ILi128EEENS7_ILi96EEENS7_ILi192EEEEEELi128ENS_10bfloat16_tEfNS_4arch4Sm90ELb0ELb0ELb0ELb1ELb1ELb1ELb0ELb1ELb1ELb1ELb0ELb0EEENS1_21CollectiveEpilogueFwdINS6_IJSA_SA_SB_EEES9_SE_SG_Li256ELb1ELb1ELb0ELb0EEENS1_36VarlenDynamicPersistentTileSchedulerILi128ELi96ELi256ELi128ELb0ELb1ELb1ELb0ELb1ELb1EEEEEEEEEvNT_6ParamsE,"",@"SHT_CUDA_INFO"
	.sectionflags	@""
	.align	4


	//----- nvinfo : EIATTR_CUDA_API_VERSION
	.align		4
        /*0000*/ 	.byte	0x04, 0x37
        /*0002*/ 	.short	(.L_90 - .L_89)
.L_89:
        /*0004*/ 	.word	0x00000082


	//----- nvinfo : EIATTR_KPARAM_INFO
	.align		4
.L_90:
        /*0008*/ 	.byte	0x04, 0x17
        /*000a*/ 	.short	(.L_92 - .L_91)
.L_91:
        /*000c*/ 	.word	0x00000000
        /*0010*/ 	.short	0x0000
        /*0012*/ 	.short	0x0000
        /*0014*/ 	.byte	0x00, 0xf0, 0x01, 0x2a


	//----- nvinfo : EIATTR_SPARSE_MMA_MASK
	.align		4
.L_92:
        /*0018*/ 	.byte	0x03, 0x50
        /*001a*/ 	.short	0x0000


	//----- nvinfo : EIATTR_MAXREG_COUNT
	.align		4
        /*001c*/ 	.byte	0x03, 0x1b
        /*001e*/ 	.short	0x00a8


	//----- nvinfo : EIATTR_MERCURY_ISA_VERSION
	.align		4
        /*0020*/ 	.byte	0x03, 0x5f
        /*0022*/ 	.short	0x0101


	//----- nvinfo : EIATTR_VRC_CTA_INIT_COUNT
	.align		4
        /*0024*/ 	.byte	0x02, 0x4a
	.zero		1
	.zero		1


	//----- nvinfo : EIATTR_EXIT_INSTR_OFFSETS
	.align		4
        /*0028*/ 	.byte	0x04, 0x1c
        /*002a*/ 	.short	(.L_94 - .L_93)


	//   ....[0]....
.L_93:
        /*002c*/ 	.word	0x00000010


	//----- nvinfo : EIATTR_MAX_THREADS
	.align		4
.L_94:
        /*0030*/ 	.byte	0x04, 0x05
        /*0032*/ 	.short	(.L_96 - .L_95)
.L_95:
        /*0034*/ 	.word	0x00000180
        /*0038*/ 	.word	0x00000001
        /*003c*/ 	.word	0x00000001


	//----- nvinfo : EIATTR_CBANK_PARAM_SIZE
	.align		4
.L_96:
        /*0040*/ 	.byte	0x03, 0x19
        /*0042*/ 	.short	0x0a80


	//----- nvinfo : EIATTR_PARAM_CBANK
	.align		4
        /*0044*/ 	.byte	0x04, 0x0a
        /*0046*/ 	.short	(.L_98 - .L_97)
	.align		4
.L_97:
        /*0048*/ 	.word	index@(.nv.constant0._ZN7cutlass13device_kernelIN5flash11enable_sm90INS1_16FlashAttnFwdSm90INS1_25CollectiveMainloopFwdSm90ILi2EN4cute5tupleIJNS5_1CILi1EEES8_S8_EEENS6_IJNS7_ILi128EEENS7_ILi96EEENS7_ILi192EEEEEELi128ENS_10bfloat16_tEfNS_4arch4Sm90ELb0ELb0ELb0ELb1ELb1ELb1ELb0ELb1ELb1ELb1ELb0ELb0EEENS1_21CollectiveEpilogueFwdINS6_IJSA_SA_SB_EEES9_SE_SG_Li256ELb1ELb1ELb0ELb0EEENS1_36VarlenDynamicPersistentTileSchedulerILi128ELi96ELi256ELi128ELb0ELb1ELb1ELb0ELb1ELb1EEEEEEEEEvNT_6ParamsE)
        /*004c*/ 	.short	0x0380
        /*004e*/ 	.short	0x0a80


	//----- nvinfo : EIATTR_SW_WAR
	.align		4
.L_98:
        /*0050*/ 	.byte	0x04, 0x36
        /*0052*/ 	.short	(.L_100 - .L_99)
.L_99:
        /*0054*/ 	.word	0x00000008
.L_100:


//--------------------- .nv.info._ZN7cutlass13device_kernelIN5flash11enable_sm90INS1_16FlashAttnFwdSm90INS1_25CollectiveMainloopFwdSm90ILi2EN4cute5tupleIJNS5_1CILi1EEES8_S8_EEENS6_IJNS7_ILi128EEENS7_ILi96EEENS7_ILi192EEEEEELi128ENS_10bfloat16_tEfNS_4arch4Sm90ELb0ELb1ELb0ELb0ELb1ELb0ELb0ELb1ELb1ELb1ELb0ELb0EEENS1_21CollectiveEpilogueFwdINS6_IJSA_SA_SB_EEES9_SE_SG_Li256ELb0ELb1ELb0ELb0EEENS1_30DynamicPersistentTileSchedulerILi256ELi128ELb0ELb1ELb1EEEEEEEEEvNT_6ParamsE --------------------------
	.section	.nv.info._ZN7cutlass13device_kernelIN5flash11enable_sm90INS1_16FlashAttnFwdSm90INS1_25CollectiveMainloopFwdSm90ILi2EN4cute5tupleIJNS5_1CILi1EEES8_S8_EEENS6_IJNS7_ILi128EEENS7_ILi96EEENS7_ILi192EEEEEELi128ENS_10bfloat16_tEfNS_4arch4Sm90ELb0ELb1ELb0ELb0ELb1ELb0ELb0ELb1ELb1ELb1ELb0ELb0EEENS1_21CollectiveEpilogueFwdINS6_IJSA_SA_SB_EEES9_SE_SG_Li256ELb0ELb1ELb0ELb0EEENS1_30DynamicPersistentTileSchedulerILi256ELi128ELb0ELb1ELb1EEEEEEEEEvNT_6ParamsE,"",@"SHT_CUDA_INFO"
	.sectionflags	@""
	.align	4


	//----- nvinfo : EIATTR_CUDA_API_VERSION
	.align		4
        /*0000*/ 	.byte	0x04, 0x37
        /*0002*/ 	.short	(.L_102 - .L_101)
.L_101:
        /*0004*/ 	.word	0x00000082


	//----- nvinfo : EIATTR_KPARAM_INFO
	.align		4
.L_102:
        /*0008*/ 	.byte	0x04, 0x17
        /*000a*/ 	.short	(.L_104 - .L_103)
.L_103:
        /*000c*/ 	.word	0x00000000
        /*0010*/ 	.short	0x0000
        /*0012*/ 	.short	0x0000
        /*0014*/ 	.byte	0x00, 0xf0, 0x01, 0x2a


	//----- nvinfo : EIATTR_SPARSE_MMA_MASK
	.align		4
.L_104:
        /*0018*/ 	.byte	0x03, 0x50
        /*001a*/ 	.short	0x0000


	//----- nvinfo : EIATTR_MAXREG_COUNT
	.align		4
        /*001c*/ 	.byte	0x03, 0x1b
        /*001e*/ 	.short	0x00a8


	//----- nvinfo : EIATTR_MERCURY_ISA_VERSION
	.align		4
        /*0020*/ 	.byte	0x03, 0x5f
        /*0022*/ 	.short	0x0101


	//----- nvinfo : EIATTR_VRC_CTA_INIT_COUNT
	.align		4
        /*0024*/ 	.byte	0x02, 0x4a
	.zero		1
	.zero		1


	//----- nvinfo : EIATTR_EXIT_INSTR_OFFSETS
	.align		4
        /*0028*/ 	.byte	0x04, 0x1c
        /*002a*/ 	.short	(.L_106 - .L_105)


	//   ....[0]....
.L_105:
        /*002c*/ 	.word	0x00000010


	//----- nvinfo : EIATTR_MAX_THREADS
	.align		4
.L_106:
        /*0030*/ 	.byte	0x04, 0x05
        /*0032*/ 	.short	(.L_108 - .L_107)
.L_107:
        /*0034*/ 	.word	0x00000180
        /*0038*/ 	.word	0x00000001
        /*003c*/ 	.word	0x00000001


	//----- nvinfo : EIATTR_CBANK_PARAM_SIZE
	.align		4
.L_108:
        /*0040*/ 	.byte	0x03, 0x19
        /*0042*/ 	.short	0x0a80


	//----- nvinfo : EIATTR_PARAM_CBANK
	.align		4
        /*0044*/ 	.byte	0x04, 0x0a
        /*0046*/ 	.short	(.L_110 - .L_109)
	.align		4
.L_109:
        /*0048*/ 	.word	index@(.nv.constant0._ZN7cutlass13device_kernelIN5flash11enable_sm90INS1_16FlashAttnFwdSm90INS1_25CollectiveMainloopFwdSm90ILi2EN4cute5tupleIJNS5_1CILi1EEES8_S8_EEENS6_IJNS7_ILi128EEENS7_ILi96EEENS7_ILi192EEEEEELi128ENS_10bfloat16_tEfNS_4arch4Sm90ELb0ELb1ELb0ELb0ELb1ELb0ELb0ELb1ELb1ELb1ELb0ELb0EEENS1_21CollectiveEpilogueFwdINS6_IJSA_SA_SB_EEES9_SE_SG_Li256ELb0ELb1ELb0ELb0EEENS1_30DynamicPersistentTileSchedulerILi256ELi128ELb0ELb1ELb1EEEEEEEEEvNT_6ParamsE)
        /*004c*/ 	.short	0x0380
        /*004e*/ 	.short	0x0a80


	//----- nvinfo : EIATTR_SW_WAR
	.align		4
.L_110:
        /*0050*/ 	.byte	0x04, 0x36
        /*0052*/ 	.short	(.L_112 - .L_111)
.L_111:
        /*0054*/ 	.word	0x00000008
.L_112:


//--------------------- .nv.info._ZN7cutlass13device_kernelIN5flash11enable_sm90INS1_16FlashAttnFwdSm90INS1_25CollectiveMainloopFwdSm90ILi2EN4cute5tupleIJNS5_1CILi1EEES8_S8_EEENS6_IJNS7_ILi128EEENS7_ILi96EEENS7_ILi192EEEEEELi128ENS_10bfloat16_tEfNS_4arch4Sm90ELb0ELb1ELb0ELb1ELb1ELb0ELb0ELb1ELb1ELb1ELb0ELb0EEENS1_21CollectiveEpilogueFwdINS6_IJSA_SA_SB_EEES9_SE_SG_Li256ELb1ELb1ELb0ELb0EEENS1_36VarlenDynamicPersistentTileSchedulerILi128ELi96ELi256ELi128ELb0ELb1ELb1ELb1ELb0ELb1EEEEEEEEEvNT_6ParamsE --------------------------
	.section	.nv.info._ZN7cutlass13device_kernelIN5flash11enable_sm90INS1_16FlashAttnFwdSm90INS1_25CollectiveMainloopFwdSm90ILi2EN4cute5tupleIJNS5_1CILi1EEES8_S8_EEENS6_IJNS7_ILi128EEENS7_ILi96EEENS7_ILi192EEEEEELi128ENS_10bfloat16_tEfNS_4arch4Sm90ELb0ELb1ELb0ELb1ELb1ELb0ELb0ELb1ELb1ELb1ELb0ELb0EEENS1_21CollectiveEpilogueFwdINS6_IJSA_SA_SB_EEES9_SE_SG_Li256ELb1ELb1ELb0ELb0EEENS1_36VarlenDynamicPersistentTileSchedulerILi128ELi96ELi256ELi128ELb0ELb1ELb1ELb1ELb0ELb1EEEEEEEEEvNT_6ParamsE,"",@"SHT_CUDA_INFO"
	.sectionflags	@""
	.align	4


	//----- nvinfo : EIATTR_CUDA_API_VERSION
	.align		4
        /*0000*/ 	.byte	0x04, 0x37
        /*0002*/ 	.short	(.L_114 - .L_113)
.L_113:
        /*0004*/ 	.word	0x00000082


	//----- nvinfo : EIATTR_KPARAM_INFO
	.align		4
.L_114:
        /*0008*/ 	.byte	0x04, 0x17
        /*000a*/ 	.short	(.L_116 - .L_115)
.L_115:
        /*000c*/ 	.word	0x00000000
        /*0010*/ 	.short	0x0000
        /*0012*/ 	.short	0x0000
        /*0014*/ 	.byte	0x00, 0xf0, 0x01, 0x2a


	//----- nvinfo : EIATTR_SPARSE_MMA_MASK
	.align		4
.L_116:
        /*0018*/ 	.byte	0x03, 0x50
        /*001a*/ 	.short	0x0000


	//----- nvinfo : EIATTR_MAXREG_COUNT
	.align		4
        /*001c*/ 	.byte	0x03, 0x1b
        /*001e*/ 	.short	0x00a8


	//----- nvinfo : EIATTR_MERCURY_ISA_VERSION
	.align		4
        /*0020*/ 	.byte	0x03, 0x5f
        /*0022*/ 	.short	0x0101


	//----- nvinfo : EIATTR_VRC_CTA_INIT_COUNT
	.align		4
        /*0024*/ 	.byte	0x02, 0x4a
	.zero		1
	.zero		1


	//----- nvinfo : EIATTR_EXIT_INSTR_OFFSETS
	.align		4
        /*0028*/ 	.byte	0x04, 0x1c
        /*002a*/ 	.short	(.L_118 - .L_117)


	//   ....[0]....
.L_117:
        /*002c*/ 	.word	0x00000010


	//----- nvinfo : EIATTR_MAX_THREADS
	.align		4
.L_118:
        /*0030*/ 	.byte	0x04, 0x05
        /*0032*/ 	.short	(.L_120 - .L_119)
.L_119:
        /*0034*/ 	.word	0x00000180
        /*0038*/ 	.word	0x00000001
        /*003c*/ 	.word	0x00000001


	//----- nvinfo : EIATTR_CBANK_PARAM_SIZE
	.align		4
.L_120:
        /*0040*/ 	.byte	0x03, 0x19
        /*0042*/ 	.short	0x0a80


	//----- nvinfo : EIATTR_PARAM_CBANK
	.align		4
        /*0044*/ 	.byte	0x04, 0x0a
        /*0046*/ 	.short	(.L_122 - .L_121)
	.align		4
.L_121:
        /*0048*/ 	.word	index@(.nv.constant0._ZN7cutlass13device_kernelIN5flash11enable_sm90INS1_16FlashAttnFwdSm90INS1_25CollectiveMainloopFwdSm90ILi2EN4cute5tupleIJNS5_1CILi1EEES8_S8_EEENS6_IJNS7_ILi128EEENS7_ILi96EEENS7_ILi192EEEEEELi128ENS_10bfloat16_tEfNS_4arch4Sm90ELb0ELb1ELb0ELb1ELb1ELb0ELb0ELb1ELb1ELb1ELb0ELb0EEENS1_21CollectiveEpilogueFwdINS6_IJSA_SA_SB_EEES9_SE_SG_Li256ELb1ELb1ELb0ELb0EEENS1_36VarlenDynamicPersistentTileSchedulerILi128ELi96ELi256ELi128ELb0ELb1ELb1ELb1ELb0ELb1EEEEEEEEEvNT_6ParamsE)
        /*004c*/ 	.short	0x0380
        /*004e*/ 	.short	0x0a80


	//----- nvinfo : EIATTR_SW_WAR
	.align		4
.L_122:
        /*0050*/ 	.byte	0x04, 0x36
        /*0052*/ 	.short	(.L_124 - .L_123)
.L_123:
        /*0054*/ 	.word	0x00000008
.L_124:


//--------------------- .nv.info._ZN7cutlass13device_kernelIN5flash11enable_sm90INS1_16FlashAttnFwdSm90INS1_25CollectiveMainloopFwdSm90ILi2EN4cute5tupleIJNS5_1CILi1EEES8_S8_EEENS6_IJNS7_ILi128EEENS7_ILi96EEENS7_ILi192EEEEEELi128ENS_10bfloat16_tEfNS_4arch4Sm90ELb0ELb1ELb0ELb1ELb1ELb1ELb0ELb1ELb1ELb1ELb0ELb0EEENS1_21CollectiveEpilogueFwdINS6_IJSA_SA_SB_EEES9_SE_SG_Li256ELb1ELb1ELb0ELb0EEENS1_36VarlenDynamicPersistentTileSchedulerILi128ELi96ELi256ELi128ELb0ELb1ELb1ELb1ELb0ELb1EEEEEEEEEvNT_6ParamsE --------------------------
	.section	.nv.info._ZN7cutlass13device_kernelIN5flash11enable_sm90INS1_16FlashAttnFwdSm90INS1_25CollectiveMainloopFwdSm90ILi2EN4cute5tupleIJNS5_1CILi1EEES8_S8_EEENS6_IJNS7_ILi128EEENS7_ILi96EEENS7_ILi192EEEEEELi128ENS_10bfloat16_tEfNS_4arch4Sm90ELb0ELb1ELb0ELb1ELb1ELb1ELb0ELb1ELb1ELb1ELb0ELb0EEENS1_21CollectiveEpilogueFwdINS6_IJSA_SA_SB_EEES9_SE_SG_Li256ELb1ELb1ELb0ELb0EEENS1_36VarlenDynamicPersistentTileSchedulerILi128ELi96ELi256ELi128ELb0ELb1ELb1ELb1ELb0ELb1EEEEEEEEEvNT_6ParamsE,"",@"SHT_CUDA_INFO"
	.sectionflags	@""
	.align	4


	//----- nvinfo : EIATTR_CUDA_API_VERSION
	.align		4
        /*0000*/ 	.byte	0x04, 0x37
        /*0002*/ 	.short	(.L_126 - .L_125)
.L_125:
        /*0004*/ 	.word	0x00000082


	//----- nvinfo : EIATTR_KPARAM_INFO
	.align		4
.L_126:
        /*0008*/ 	.byte	0x04, 0x17
        /*000a*/ 	.short	(.L_128 - .L_127)
.L_127:
        /*000c*/ 	.word	0x00000000
        /*0010*/ 	.short	0x0000
        /*0012*/ 	.short	0x0000
        /*0014*/ 	.byte	0x00, 0xf0, 0x01, 0x2a


	//----- nvinfo : EIATTR_SPARSE_MMA_MASK
	.align		4
.L_128:
        /*0018*/ 	.byte	0x03, 0x50
        /*001a*/ 	.short	0x0000


	//----- nvinfo : EIATTR_MAXREG_COUNT
	.align		4
        /*001c*/ 	.byte	0x03, 0x1b
        /*001e*/ 	.short	0x00a8


	//----- nvinfo : EIATTR_MERCURY_ISA_VERSION
	.align		4
        /*0020*/ 	.byte	0x03, 0x5f
        /*0022*/ 	.short	0x0101


	//----- nvinfo : EIATTR_VRC_CTA_INIT_COUNT
	.align		4
        /*0024*/ 	.byte	0x02, 0x4a
	.zero		1
	.zero		1


	//----- nvinfo : EIATTR_EXIT_INSTR_OFFSETS
	.align		4
        /*0028*/ 	.byte	0x04, 0x1c
        /*002a*/ 	.short	(.L_130 - .L_129)


	//   ....[0]....
.L_129:
        /*002c*/ 	.word	0x00000010


	//----- nvinfo : EIATTR_MAX_THREADS
	.align		4
.L_130:
        /*0030*/ 	.byte	0x04, 0x05
        /*0032*/ 	.short	(.L_132 - .L_131)
.L_131:
        /*0034*/ 	.word	0x00000180
        /*0038*/ 	.word	0x00000001
        /*003c*/ 	.word	0x00000001


	//----- nvinfo : EIATTR_CBANK_PARAM_SIZE
	.align		4
.L_132:
        /*0040*/ 	.byte	0x03, 0x19
        /*0042*/ 	.short	0x0a80


	//----- nvinfo : EIATTR_PARAM_CBANK
	.align		4
        /*0044*/ 	.byte	0x04, 0x0a
        /*0046*/ 	.short	(.L_134 - .L_133)
	.align		4
.L_133:
        /*0048*/ 	.word	index@(.nv.constant0._ZN7cutlass13device_kernelIN5flash11enable_sm90INS1_16FlashAttnFwdSm90INS1_25CollectiveMainloopFwdSm90ILi2EN4cute5tupleIJNS5_1CILi1EEES8_S8_EEENS6_IJNS7_ILi128EEENS7_ILi96EEENS7_ILi192EEEEEELi128ENS_10bfloat16_tEfNS_4arch4Sm90ELb0ELb1ELb0ELb1ELb1ELb1ELb0ELb1ELb1ELb1ELb0ELb0EEENS1_21CollectiveEpilogueFwdINS6_IJSA_SA_SB_EEES9_SE_SG_Li256ELb1ELb1ELb0ELb0EEENS1_36VarlenDynamicPersistentTileSchedulerILi128ELi96ELi256ELi128ELb0ELb1ELb1ELb1ELb0ELb1EEEEEEEEEvNT_6ParamsE)
        /*004c*/ 	.short	0x0380
        /*004e*/ 	.short	0x0a80


	//----- nvinfo : EIATTR_SW_WAR
	.align		4
.L_134:
        /*0050*/ 	.byte	0x04, 0x36
        /*0052*/ 	.short	(.L_136 - .L_135)
.L_135:
        /*0054*/ 	.word	0x00000008
.L_136:


//--------------------- .nv.info._ZN7cutlass13device_kernelIN5flash11enable_sm90INS1_16FlashAttnFwdSm90INS1_25CollectiveMainloopFwdSm90ILi2EN4cute5tupleIJNS5_1CILi1EEES8_S8_EEENS6_IJNS7_ILi128EEENS7_ILi96EEENS7_ILi192EEEEEELi128ENS_10bfloat16_tEfNS_4arch4Sm90ELb1ELb0ELb0ELb0ELb1ELb0ELb0ELb1ELb1ELb1ELb0ELb0EEENS1_21CollectiveEpilogueFwdINS6_IJSA_SA_SB_EEES9_SE_SG_Li256ELb0ELb1ELb0ELb0EEENS1_30DynamicPersistentTileSchedulerILi256ELi128ELb0ELb1ELb1EEEEEEEEEvNT_6ParamsE --------------------------
	.section	.nv.info._ZN7cutlass13device_kernelIN5flash11enable_sm90INS1_16FlashAttnFwdSm90INS1_25CollectiveMainloopFwdSm90ILi2EN4cute5tupleIJNS5_1CILi1EEES8_S8_EEENS6_IJNS7_ILi128EEENS7_ILi96EEENS7_ILi192EEEEEELi128ENS_10bfloat16_tEfNS_4arch4Sm90ELb1ELb0ELb0ELb0ELb1ELb0ELb0ELb1ELb1ELb1ELb0ELb0EEENS1_21CollectiveEpilogueFwdINS6_IJSA_SA_SB_EEES9_SE_SG_Li256ELb0ELb1ELb0ELb0EEENS1_30DynamicPersistentTileSchedulerILi256ELi128ELb0ELb1ELb1EEEEEEEEEvNT_6ParamsE,"",@"SHT_CUDA_INFO"
	.sectionflags	@""
	.align	4


	//----- nvinfo : EIATTR_CUDA_API_VERSION
	.align		4
        /*0000*/ 	.byte	0x04, 0x37
        /*0002*/ 	.short	(.L_138 - .L_137)
.L_137:
        /*0004*/ 	.word	0x00000082


	//----- nvinfo : EIATTR_KPARAM_INFO
	.align		4
.L_138:
        /*0008*/ 	.byte	0x04, 0x17
        /*000a*/ 	.short	(.L_140 - .L_139)
.L_139:
        /*000c*/ 	.word	0x00000000
        /*0010*/ 	.short	0x0000
        /*0012*/ 	.short	0x0000
        /*0014*/ 	.byte	0x00, 0xf0, 0x01, 0x2a


	//----- nvinfo : EIATTR_SPARSE_MMA_MASK
	.align		4
.L_140:
        /*0018*/ 	.byte	0x03, 0x50
        /*001a*/ 	.short	0x0000


	//----- nvinfo : EIATTR_MAXREG_COUNT
	.align		4
        /*001c*/ 	.byte	0x03, 0x1b
        /*001e*/ 	.short	0x00a8


	//----- nvinfo : EIATTR_MERCURY_ISA_VERSION
	.align		4
        /*0020*/ 	.byte	0x03, 0x5f
        /*0022*/ 	.short	0x0101


	//----- nvinfo : EIATTR_VRC_CTA_INIT_COUNT
	.align		4
        /*0024*/ 	.byte	0x02, 0x4a
	.zero		1
	.zero		1


	//----- nvinfo : EIATTR_EXIT_INSTR_OFFSETS
	.align		4
        /*0028*/ 	.byte	0x04, 0x1c
        /*002a*/ 	.short	(.L_142 - .L_141)


	//   ....[0]....
.L_141:
        /*002c*/ 	.word	0x00000010


	//----- nvinfo : EIATTR_MAX_THREADS
	.align		4
.L_142:
        /*0030*/ 	.byte	0x04, 0x05
        /*0032*/ 	.short	(.L_144 - .L_143)
.L_143:
        /*0034*/ 	.word	0x00000180
        /*0038*/ 	.word	0x00000001
        /*003c*/ 	.word	0x00000001


	//----- nvinfo : EIATTR_CBANK_PARAM_SIZE
	.align		4
.L_144:
        /*0040*/ 	.byte	0x03, 0x19
        /*0042*/ 	.short	0x0a80


	//----- nvinfo : EIATTR_PARAM_CBANK
	.align		4
        /*0044*/ 	.byte	0x04, 0x0a
        /*0046*/ 	.short	(.L_146 - .L_145)
	.align		4
.L_145:
        /*0048*/ 	.word	index@(.nv.constant0._ZN7cutlass13device_kernelIN5flash11enable_sm90INS1_16FlashAttnFwdSm90INS1_25CollectiveMainloopFwdSm90ILi2EN4cute5tupleIJNS5_1CILi1EEES8_S8_EEENS6_IJNS7_ILi128EEENS7_ILi96EEENS7_ILi192EEEEEELi128ENS_10bfloat16_tEfNS_4arch4Sm90ELb1ELb0ELb0ELb0ELb1ELb0ELb0ELb1ELb1ELb1ELb0ELb0EEENS1_21CollectiveEpilogueFwdINS6_IJSA_SA_SB_EEES9_SE_SG_Li256ELb0ELb1ELb0ELb0EEENS1_30DynamicPersistentTileSchedulerILi256ELi128ELb0ELb1ELb1EEEEEEEEEvNT_6ParamsE)
        /*004c*/ 	.short	0x0380
        /*004e*/ 	.short	0x0a80


	//----- nvinfo : EIATTR_SW_WAR
	.align		4
.L_146:
        /*0050*/ 	.byte	0x04, 0x36
        /*0052*/ 	.short	(.L_148 - .L_147)
.L_147:
        /*0054*/ 	.word	0x00000008
.L_148:


//--------------------- .nv.info._ZN7cutlass13device_kernelIN5flash11enable_sm90INS1_16FlashAttnFwdSm90INS1_25CollectiveMainloopFwdSm90ILi2EN4cute5tupleIJNS5_1CILi1EEES8_S8_EEENS6_IJNS7_ILi128EEENS7_ILi96EEENS7_ILi192EEEEEELi128ENS_10bfloat16_tEfNS_4arch4Sm90ELb1ELb0ELb0ELb1ELb1ELb0ELb0ELb1ELb1ELb1ELb0ELb0EEENS1_21CollectiveEpilogueFwdINS6_IJSA_SA_SB_EEES9_SE_SG_Li256ELb1ELb1ELb0ELb0EEENS1_36VarlenDynamicPersistentTileSchedulerILi128ELi96ELi256ELi128ELb0ELb1ELb1ELb1ELb1ELb1EEEEEEEEEvNT_6ParamsE --------------------------
	.section	.nv.info._ZN7cutlass13device_kernelIN5flash11enable_sm90INS1_16FlashAttnFwdSm90INS1_25CollectiveMainloopFwdSm90ILi2EN4cute5tupleIJNS5_1CILi1EEES8_S8_EEENS6_IJNS7_ILi128EEENS7_ILi96EEENS7_ILi192EEEEEELi128ENS_10bfloat16_tEfNS_4arch4Sm90ELb1ELb0ELb0ELb1ELb1ELb0ELb0ELb1ELb1ELb1ELb0ELb0EEENS1_21CollectiveEpilogueFwdINS6_IJSA_SA_SB_EEES9_SE_SG_Li256ELb1ELb1ELb0ELb0EEENS1_36VarlenDynamicPersistentTileSchedulerILi128ELi96ELi256ELi128ELb0ELb1ELb1ELb1ELb1ELb1EEEEEEEEEvNT_6ParamsE,"",@"SHT_CUDA_INFO"
	.sectionflags	@""
	.align	4


	//----- nvinfo : EIATTR_CUDA_API_VERSION
	.align		4
        /*0000*/ 	.byte	0x04, 0x37
        /*0002*/ 	.short	(.L_150 - .L_149)
.L_149:
        /*0004*/ 	.word	0x00000082


	//----- nvinfo : EIATTR_KPARAM_INFO
	.align		4
.L_150:
        /*0008*/ 	.byte	0x04, 0x17
        /*000a*/ 	.short	(.L_152 - .L_151)
.L_151:
        /*000c*/ 	.word	0x00000000
        /*0010*/ 	.short	0x0000
        /*0012*/ 	.short	0x0000
        /*0014*/ 	.byte	0x00, 0xf0, 0x01, 0x2a


	//----- nvinfo : EIATTR_SPARSE_MMA_MASK
	.align		4
.L_152:
        /*0018*/ 	.byte	0x03, 0x50
        /*001a*/ 	.short	0x0000


	//----- nvinfo : EIATTR_MAXREG_COUNT
	.align		4
        /*001c*/ 	.byte	0x03, 0x1b
        /*001e*/ 	.short	0x00a8


	//----- nvinfo : EIATTR_MERCURY_ISA_VERSION
	.align		4
        /*0020*/ 	.byte	0x03, 0x5f
        /*0022*/ 	.short	0x0101


	//----- nvinfo : EIATTR_VRC_CTA_INIT_COUNT
	.align		4
        /*0024*/ 	.byte	0x02, 0x4a
	.zero		1
	.zero		1


	//----- nvinfo : EIATTR_EXIT_INSTR_OFFSETS
	.align		4
        /*0028*/ 	.byte	0x04, 0x1c
        /*002a*/ 	.short	(.L_154 - .L_153)


	//   ....[0]....
.L_153:
        /*002c*/ 	.word	0x00000010


	//----- nvinfo : EIATTR_MAX_THREADS
	.align		4
.L_154:
        /*0030*/ 	.byte	0x04, 0x05
        /*0032*/ 	.short	(.L_156 - .L_155)
.L_155:
        /*0034*/ 	.word	0x00000180
        /*0038*/ 	.word	0x00000001
        /*003c*/ 	.word	0x00000001


	//----- nvinfo : EIATTR_CBANK_PARAM_SIZE
	.align		4
.L_156:
        /*0040*/ 	.byte	0x03, 0x19
        /*0042*/ 	.short	0x0a80


	//----- nvinfo : EIATTR_PARAM_CBANK
	.align		4
        /*0044*/ 	.byte	0x04, 0x0a
        /*0046*/ 	.short	(.L_158 - .L_157)
	.align		4
.L_157:
        /*0048*/ 	.word	index@(.nv.constant0._ZN7cutlass13device_kernelIN5flash11enable_sm90INS1_16FlashAttnFwdSm90INS1_25CollectiveMainloopFwdSm90ILi2EN4cute5tupleIJNS5_1CILi1EEES8_S8_EEENS6_IJNS7_ILi128EEENS7_ILi96EEENS7_ILi192EEEEEELi128ENS_10bfloat16_tEfNS_4arch4Sm90ELb1ELb0ELb0ELb1ELb1ELb0ELb0ELb1ELb1ELb1ELb0ELb0EEENS1_21CollectiveEpilogueFwdINS6_IJSA_SA_SB_EEES9_SE_SG_Li256ELb1ELb1ELb0ELb0EEENS1_36VarlenDynamicPersistentTileSchedulerILi128ELi96ELi256ELi128ELb0ELb1ELb1ELb1ELb1ELb1EEEEEEEEEvNT_6ParamsE)
        /*004c*/ 	.short	0x0380
        /*004e*/ 	.short	0x0a80


	//----- nvinfo : EIATTR_SW_WAR
	.align		4
.L_158:
        /*0050*/ 	.byte	0x04, 0x36
        /*0052*/ 	.short	(.L_160 - .L_159)
.L_159:
        /*0054*/ 	.word	0x00000008
.L_160:


//--------------------- .nv.info._ZN7cutlass13device_kernelIN5flash11enable_sm90INS1_16FlashAttnFwdSm90INS1_25CollectiveMainloopFwdSm90ILi2EN4cute5tupleIJNS5_1CILi1EEES8_S8_EEENS6_IJNS7_ILi128EEENS7_ILi96EEENS7_ILi192EEEEEELi128ENS_10bfloat16_tEfNS_4arch4Sm90ELb1ELb0ELb0ELb1ELb1ELb1ELb0ELb1ELb1ELb1ELb0ELb0EEENS1_21CollectiveEpilogueFwdINS6_IJSA_SA_SB_EEES9_SE_SG_Li256ELb1ELb1ELb0ELb0EEENS1_36VarlenDynamicPersistentTileSchedulerILi128ELi96ELi256ELi128ELb0ELb1ELb1ELb1ELb1ELb1EEEEEEEEEvNT_6ParamsE --------------------------
	.section	.nv.info._ZN7cutlass13device_kernelIN5flash11enable_sm90INS1_16FlashAttnFwdSm90INS1_25CollectiveMainloopFwdSm90ILi2EN4cute5tupleIJNS5_1CILi1EEES8_S8_EEENS6_IJNS7_ILi128EEENS7_ILi96EEENS7_ILi192EEEEEELi128ENS_10bfloat16_tEfNS_4arch4Sm90ELb1ELb0ELb0ELb1ELb1ELb1ELb0ELb1ELb1ELb1ELb0ELb0EEENS1_21CollectiveEpilogueFwdINS6_IJSA_SA_SB_EEES9_SE_SG_Li256ELb1ELb1ELb0ELb0EEENS1_36VarlenDynamicPersistentTileSchedulerILi128ELi96ELi256ELi128ELb0ELb1ELb1ELb1ELb1ELb1EEEEEEEEEvNT_6ParamsE,"",@"SHT_CUDA_INFO"
	.sectionflags	@""
	.align	4


	//----- nvinfo : EIATTR_CUDA_API_VERSION
	.align		4
        /*0000*/ 	.byte	0x04, 0x37
        /*0002*/ 	.short	(.L_162 - .L_161)
.L_161:
        /*0004*/ 	.word	0x00000082


	//----- nvinfo : EIATTR_KPARAM_INFO
	.align		4
.L_162:
        /*0008*/ 	.byte	0x04, 0x17
        /*000a*/ 	.short	(.L_164 - .L_163)
.L_163:
        /*000c*/ 	.word	0x00000000
        /*0010*/ 	.short	0x0000
        /*0012*/ 	.short	0x0000
        /*0014*/ 	.byte	0x00, 0xf0, 0x01, 0x2a


	//----- nvinfo : EIATTR_SPARSE_MMA_MASK
	.align		4
.L_164:
        /*0018*/ 	.byte	0x03, 0x50
        /*001a*/ 	.short	0x0000


	//----- nvinfo : EIATTR_MAXREG_COUNT
	.align		4
        /*001c*/ 	.byte	0x03, 0x1b
        /*001e*/ 	.short	0x00a8


	//----- nvinfo : EIATTR_MERCURY_ISA_VERSION
	.align		4
        /*0020*/ 	.byte	0x03, 0x5f
        /*0022*/ 	.short	0x0101


	//----- nvinfo : EIATTR_VRC_CTA_INIT_COUNT
	.align		4
        /*0024*/ 	.byte	0x02, 0x4a
	.zero		1
	.zero		1


	//----- nvinfo : EIATTR_EXIT_INSTR_OFFSETS
	.align		4
        /*0028*/ 	.byte	0x04, 0x1c
        /*002a*/ 	.short	(.L_166 - .L_165)


	//   ....[0]....
.L_165:
        /*002c*/ 	.word	0x00000010


	//----- nvinfo : EIATTR_MAX_THREADS
	.align		4
.L_166:
        /*0030*/ 	.byte	0x04, 0x05
        /*0032*/ 	.short	(.L_168 - .L_167)
.L_167:
        /*0034*/ 	.word	0x00000180
        /*0038*/ 	.word	0x00000001
        /*003c*/ 	.word	0x00000001


	//----- nvinfo : EIATTR_CBANK_PARAM_SIZE
	.align		4
.L_168:
        /*0040*/ 	.byte	0x03, 0x19
        /*0042*/ 	.short	0x0a80


	//----- nvinfo : EIATTR_PARAM_CBANK
	.align		4
        /*0044*/ 	.byte	0x04, 0x0a
        /*0046*/ 	.short	(.L_170 - .L_169)
	.align		4
.L_169:
        /*0048*/ 	.word	index@(.nv.constant0._ZN7cutlass13device_kernelIN5flash11enable_sm90INS1_16FlashAttnFwdSm90INS1_25CollectiveMainloopFwdSm90ILi2EN4cute5tupleIJNS5_1CILi1EEES8_S8_EEENS6_IJNS7_ILi128EEENS7_ILi96EEENS7_ILi192EEEEEELi128ENS_10bfloat16_tEfNS_4arch4Sm90ELb1ELb0ELb0ELb1ELb1ELb1ELb0ELb1ELb1ELb1ELb0ELb0EEENS1_21CollectiveEpilogueFwdINS6_IJSA_SA_SB_EEES9_SE_SG_Li256ELb1ELb1ELb0ELb0EEENS1_36VarlenDynamicPersistentTileSchedulerILi128ELi96ELi256ELi128ELb0ELb1ELb1ELb1ELb1ELb1EEEEEEEEEvNT_6ParamsE)
        /*004c*/ 	.short	0x0380
        /*004e*/ 	.short	0x0a80


	//----- nvinfo : EIATTR_SW_WAR
	.align		4
.L_170:
        /*0050*/ 	.byte	0x04, 0x36
        /*0052*/ 	.short	(.L_172 - .L_171)
.L_171:
        /*0054*/ 	.word	0x00000008
.L_172:


//--------------------- .nv.callgraph             --------------------------
	.section	.nv.callgraph,"",@"SHT_CUDA_CALLGRAPH"
	.align	4
	.sectionentsize	8
	.align		4
        /*0000*/ 	.word	0x00000000
	.align		4
        /*0004*/ 	.word	0xffffffff
	.align		4
        /*0008*/ 	.word	0x00000000
	.align		4
        /*000c*/ 	.word	0xfffffffe
	.align		4
        /*0010*/ 	.word	0x00000000
	.align		4
        /*0014*/ 	.word	0xfffffffd
	.align		4
        /*0018*/ 	.word	0x00000000
	.align		4
        /*001c*/ 	.word	0xfffffffc


//--------------------- .nv.constant4             --------------------------
	.section	.nv.constant4,"a",@progbits
	.align	8
	.align		8
.nv.constant4:
        /*0000*/ 	.dword	_ZN76_INTERNAL_3392a884_40_flash_fwd_hdim192_128_bf16_paged_sm90_cu_ee213261_31834cuda3std3__45__cpo5beginE
	.align		8
        /*0008*/ 	.dword	_ZN76_INTERNAL_3392a884_40_flash_fwd_hdim192_128_bf16_paged_sm90_cu_ee213261_31834cuda3std3__45__cpo3endE
	.align		8
        /*0010*/ 	.dword	_ZN76_INTERNAL_3392a884_40_flash_fwd_hdim192_128_bf16_paged_sm90_cu_ee213261_31834cuda3std3__45__cpo6cbeginE
	.align		8
        /*0018*/ 	.dword	_ZN76_INTERNAL_3392a884_40_flash_fwd_hdim192_128_bf16_paged_sm90_cu_ee213261_31834cuda3std3__45__cpo4cendE
	.align		8
        /*0020*/ 	.dword	_ZN76_INTERNAL_3392a884_40_flash_fwd_hdim192_128_bf16_paged_sm90_cu_ee213261_31834cuda3std3__478_GLOBAL__N__3392a884_40_flash_fwd_hdim192_128_bf16_paged_sm90_cu_ee213261_31836ignoreE
	.align		8
        /*0028*/ 	.dword	_ZN76_INTERNAL_3392a884_40_flash_fwd_hdim192_128_bf16_paged_sm90_cu_ee213261_31834cuda3std3__419piecewise_constructE
	.align		8
        /*0030*/ 	.dword	_ZN76_INTERNAL_3392a884_40_flash_fwd_hdim192_128_bf16_paged_sm90_cu_ee213261_31834cuda3std3__48in_placeE
	.align		8
        /*0038*/ 	.dword	_ZN76_INTERNAL_3392a884_40_flash_fwd_hdim192_128_bf16_paged_sm90_cu_ee213261_31834cuda3std6ranges3__45__cpo4swapE
	.align		8
        /*0040*/ 	.dword	_ZN76_INTERNAL_3392a884_40_flash_fwd_hdim192_128_bf16_paged_sm90_cu_ee213261_31834cuda3std6ranges3__45__cpo9iter_moveE
	.align		8
        /*0048*/ 	.dword	_ZN76_INTERNAL_3392a884_40_flash_fwd_hdim192_128_bf16_paged_sm90_cu_ee213261_31834cute7productE
	.align		8
        /*0050*/ 	.dword	_ZN76_INTERNAL_3392a884_40_flash_fwd_hdim192_128_bf16_paged_sm90_cu_ee213261_31834cute1_E


//--------------------- .text._ZN7cutlass13device_kernelIN5flash11enable_sm90INS1_16FlashAttnFwdSm90INS1_25CollectiveMainloopFwdSm90ILi2EN4cute5tupleIJNS5_1CILi1EEES8_S8_EEENS6_IJNS7_ILi128EEENS7_ILi96EEENS7_ILi192EEEEEELi128ENS_10bfloat16_tEfNS_4arch4Sm90ELb0ELb0ELb0ELb0ELb1ELb0ELb0ELb1ELb1ELb1ELb0ELb0EEENS1_21CollectiveEpilogueFwdINS6_IJSA_SA_SB_EEES9_SE_SG_Li256ELb0ELb1ELb0ELb0EEENS1_29StaticPersistentTileSchedulerILb0EEEEEEEEEvNT_6ParamsE --------------------------
	.section	.text._ZN7cutlass13device_kernelIN5flash11enable_sm90INS1_16FlashAttnFwdSm90INS1_25CollectiveMainloopFwdSm90ILi2EN4cute5tupleIJNS5_1CILi1EEES8_S8_EEENS6_IJNS7_ILi128EEENS7_ILi96EEENS7_ILi192EEEEEELi128ENS_10bfloat16_tEfNS_4arch4Sm90ELb0ELb0ELb0ELb0ELb1ELb0ELb0ELb1ELb1ELb1ELb0ELb0EEENS1_21CollectiveEpilogueFwdINS6_IJSA_SA_SB_EEES9_SE_SG_Li256ELb0ELb1ELb0ELb0EEENS1_29StaticPersistentTileSchedulerILb0EEEEEEEEEvNT_6ParamsE,"ax",@progbits
	.align	128
.text._ZN7cutlass13device_kernelIN5flash11enable_sm90INS1_16FlashAttnFwdSm90INS1_25CollectiveMainloopFwdSm90ILi2EN4cute5tupleIJNS5_1CILi1EEES8_S8_EEENS6_IJNS7_ILi128EEENS7_ILi96EEENS7_ILi192EEEEEELi128ENS_10bfloat16_tEfNS_4arch4Sm90ELb0ELb0ELb0ELb0ELb1ELb0ELb0ELb1ELb1ELb1ELb0ELb0EEENS1_21CollectiveEpilogueFwdINS6_IJSA_SA_SB_EEES9_SE_SG_Li256ELb0ELb1ELb0ELb0EEENS1_29StaticPersistentTileSchedulerILb0EEEEEEEEEvNT_6ParamsE:
        .type           _ZN7cutlass13device_kernelIN5flash11enable_sm90INS1_16FlashAttnFwdSm90INS1_25CollectiveMainloopFwdSm90ILi2EN4cute5tupleIJNS5_1CILi1EEES8_S8_EEENS6_IJNS7_ILi128EEENS7_ILi96EEENS7_ILi192EEEEEELi128ENS_10bfloat16_tEfNS_4arch4Sm90ELb0ELb0ELb0ELb0ELb1ELb0ELb0ELb1ELb1ELb1ELb0ELb0EEENS1_21CollectiveEpilogueFwdINS6_IJSA_SA_SB_EEES9_SE_SG_Li256ELb0ELb1ELb0ELb0EEENS1_29StaticPersistentTileSchedulerILb0EEEEEEEEEvNT_6ParamsE,@function
        .size           _ZN7cutlass13device_kernelIN5flash11enable_sm90INS1_16FlashAttnFwdSm90INS1_25CollectiveMainloopFwdSm90ILi2EN4cute5tupleIJNS5_1CILi1EEES8_S8_EEENS6_IJNS7_ILi128EEENS7_ILi96EEENS7_ILi192EEEEEELi128ENS_10bfloat16_tEfNS_4arch4Sm90ELb0ELb0ELb0ELb0ELb1ELb0ELb0ELb1ELb1ELb1ELb0ELb0EEENS1_21CollectiveEpilogueFwdINS6_IJSA_SA_SB_EEES9_SE_SG_Li256ELb0ELb1ELb0ELb0EEENS1_29StaticPersistentTileSchedulerILb0EEEEEEEEEvNT_6ParamsE,(.L_x_9 - _ZN7cutlass13device_kernelIN5flash11enable_sm90INS1_16FlashAttnFwdSm90INS1_25CollectiveMainloopFwdSm90ILi2EN4cute5tupleIJNS5_1CILi1EEES8_S8_EEENS6_IJNS7_ILi128EEENS7_ILi96EEENS7_ILi192EEEEEELi128ENS_10bfloat16_tEfNS_4arch4Sm90ELb0ELb0ELb0ELb0ELb1ELb0ELb0ELb1ELb1ELb1ELb0ELb0EEENS1_21CollectiveEpilogueFwdINS6_IJSA_SA_SB_EEES9_SE_SG_Li256ELb0ELb1ELb0ELb0EEENS1_29StaticPersistentTileSchedulerILb0EEEEEEEEEvNT_6ParamsE)
        .other          _ZN7cutlass13device_kernelIN5flash11enable_sm90INS1_16FlashAttnFwdSm90INS1_25CollectiveMainloopFwdSm90ILi2EN4cute5tupleIJNS5_1CILi1EEES8_S8_EEENS6_IJNS7_ILi128EEENS7_ILi96EEENS7_ILi192EEEEEELi128ENS_10bfloat16_tEfNS_4arch4Sm90ELb0ELb0ELb0ELb0ELb1ELb0ELb0ELb1ELb1ELb1ELb0ELb0EEENS1_21CollectiveEpilogueFwdINS6_IJSA_SA_SB_EEES9_SE_SG_Li256ELb0ELb1ELb0ELb0EEENS1_29StaticPersistentTileSchedulerILb0EEEEEEEEEvNT_6ParamsE,@"STO_CUDA_ENTRY STV_DEFAULT"
_ZN7cutlass13device_kernelIN5flash11enable_sm90INS1_16FlashAttnFwdSm90INS1_25CollectiveMainloopFwdSm90ILi2EN4cute5tupleIJNS5_1CILi1EEES8_S8_EEENS6_IJNS7_ILi128EEENS7_ILi96EEENS7_ILi192EEEEEELi128ENS_10bfloat16_tEfNS_4arch4Sm90ELb0ELb0ELb0ELb0ELb1ELb0ELb0ELb1ELb1ELb1ELb0ELb0EEENS1_21CollectiveEpilogueFwdINS6_IJSA_SA_SB_EEES9_SE_SG_Li256ELb0ELb1ELb0ELb0EEENS1_29StaticPersistentTileSchedulerILb0EEEEEEEEEvNT_6ParamsE:
[----:B------:R-:W-:Y:S01]  /*0000*/  LDC R1, c[0x0][0x37c] ;  /* 0x0000df00ff017b82 */ /* 0x000fe20000000800 */
[----:B------:R-:W-:Y:S05]  /*0010*/  EXIT ;  /* 0x000000000000794d */ /* 0x000fea0003800000 */
.L_x_0:
[----:B------:R-:W-:-:S00]  /*0020*/  BRA `(.L_x_0) ;  /* 0xfffffffc00fc7947 */ /* 0x000fc0000383ffff */
[----:B------:R-:W-:-:S00]  /*0030*/  NOP ;  /* 0x0000000000007918 */ /* 0x000fc00000000000 */
        /* <DEDUP_REMOVED lines=12> */
.L_x_9:


//--------------------- .text._ZN7cutlass13device_kernelIN5flash11enable_sm90INS1_16FlashAttnFwdSm90INS1_25CollectiveMainloopFwdSm90ILi2EN4cute5tupleIJNS5_1CILi1EEES8_S8_EEENS6_IJNS7_ILi128EEENS7_ILi96EEENS7_ILi192EEEEEELi128ENS_10bfloat16_tEfNS_4arch4Sm90ELb0ELb0ELb0ELb1ELb1ELb0ELb0ELb1ELb1ELb1ELb0ELb0EEENS1_21CollectiveEpilogueFwdINS6_IJSA_SA_SB_EEES9_SE_SG_Li256ELb1ELb1ELb0ELb0EEENS1_36VarlenDynamicPersistentTileSchedulerILi128ELi96ELi256ELi128ELb0ELb1ELb1ELb0ELb1ELb1EEEEEEEEEvNT_6ParamsE --------------------------
	.section	.text._ZN7cutlass13device_kernelIN5flash11enable_sm90INS1_16FlashAttnFwdSm90INS1_25CollectiveMainloopFwdSm90ILi2EN4cute5tupleIJNS5_1CILi1EEES8_S8_EEENS6_IJNS7_ILi128EEENS7_ILi96EEENS7_ILi192EEEEEELi128ENS_10bfloat16_tEfNS_4arch4Sm90ELb0ELb0ELb0ELb1ELb1ELb0ELb0ELb1ELb1ELb1ELb0ELb0EEENS1_21CollectiveEpilogueFwdINS6_IJSA_SA_SB_EEES9_SE_SG_Li256ELb1ELb1ELb0ELb0EEENS1_36VarlenDynamicPersistentTileSchedulerILi128ELi96ELi256ELi128ELb0ELb1ELb1ELb0ELb1ELb1EEEEEEEEEvNT_6ParamsE,"ax",@progbits
	.align	128
.text._ZN7cutlass13device_kernelIN5flash11enable_sm90INS1_16FlashAttnFwdSm90INS1_25CollectiveMainloopFwdSm90ILi2EN4cute5tupleIJNS5_1CILi1EEES8_S8_EEENS6_IJNS7_ILi128EEENS7_ILi96EEENS7_ILi192EEEEEELi128ENS_10bfloat16_tEfNS_4arch4Sm90ELb0ELb0ELb0ELb1ELb1ELb0ELb0ELb1ELb1ELb1ELb0ELb0EEENS1_21CollectiveEpilogueFwdINS6_IJSA_SA_SB_EEES9_SE_SG_Li256ELb1ELb1ELb0ELb0EEENS1_36VarlenDynamicPersistentTileSchedulerILi128ELi96ELi256ELi128ELb0ELb1ELb1ELb0ELb1ELb1EEEEEEEEEvNT_6ParamsE:
        .type           _ZN7cutlass13device_kernelIN5flash11enable_sm90INS1_16FlashAttnFwdSm90INS1_25CollectiveMainloopFwdSm90ILi2EN4cute5tupleIJNS5_1CILi1EEES8_S8_EEENS6_IJNS7_ILi128EEENS7_ILi96EEENS7_ILi192EEEEEELi128ENS_10bfloat16_tEfNS_4arch4Sm90ELb0ELb0ELb0ELb1ELb1ELb0ELb0ELb1ELb1ELb1ELb0ELb0EEENS1_21CollectiveEpilogueFwdINS6_IJSA_SA_SB_EEES9_SE_SG_Li256ELb1ELb1ELb0ELb0EEENS1_36VarlenDynamicPersistentTileSchedulerILi128ELi96ELi256ELi128ELb0ELb1ELb1ELb0ELb1ELb1EEEEEEEEEvNT_6ParamsE,@function
        .size           _ZN7cutlass13device_kernelIN5flash11enable_sm90INS1_16FlashAttnFwdSm90INS1_25CollectiveMainloopFwdSm90ILi2EN4cute5tupleIJNS5_1CILi1EEES8_S8_EEENS6_IJNS7_ILi128EEENS7_ILi96EEENS7_ILi192EEEEEELi128ENS_10bfloat16_tEfNS_4arch4Sm90ELb0ELb0ELb0ELb1ELb1ELb0ELb0ELb1ELb1ELb1ELb0ELb0EEENS1_21CollectiveEpilogueFwdINS6_IJSA_SA_SB_EEES9_SE_SG_Li256ELb1ELb1ELb0ELb0EEENS1_36VarlenDynamicPersistentTileSchedulerILi128ELi96ELi256ELi128ELb0ELb1ELb1ELb0ELb1ELb1EEEEEEEEEvNT_6ParamsE,(.L_x_10 - _ZN7cutlass13device_kernelIN5flash11enable_sm90INS1_16FlashAttnFwdSm90INS1_25CollectiveMainloopFwdSm90ILi2EN4cute5tupleIJNS5_1CILi1EEES8_S8_EEENS6_IJNS7_ILi128EEENS7_ILi96EEENS7_ILi192EEEEEELi128ENS_10bfloat16_tEfNS_4arch4Sm90ELb0ELb0ELb0ELb1ELb1ELb0ELb0ELb1ELb1ELb1ELb0ELb0EEENS1_21CollectiveEpilogueFwdINS6_IJSA_SA_SB_EEES9_SE_SG_Li256ELb1ELb1ELb0ELb0EEENS1_36VarlenDynamicPersistentTileSchedulerILi128ELi96ELi256ELi128ELb0ELb1ELb1ELb0ELb1ELb1EEEEEEEEEvNT_6ParamsE)
        .other          _ZN7cutlass13device_kernelIN5flash11enable_sm90INS1_16FlashAttnFwdSm90INS1_25CollectiveMainloopFwdSm90ILi2EN4cute5tupleIJNS5_1CILi1EEES8_S8_EEENS6_IJNS7_ILi128EEENS7_ILi96EEENS7_ILi192EEEEEELi128ENS_10bfloat16_tEfNS_4arch4Sm90ELb0ELb0ELb0ELb1ELb1ELb0ELb0ELb1ELb1ELb1ELb0ELb0EEENS1_21CollectiveEpilogueFwdINS6_IJSA_SA_SB_EEES9_SE_SG_Li256ELb1ELb1ELb0ELb0EEENS1_36VarlenDynamicPersistentTileSchedulerILi128ELi96ELi256ELi128ELb0ELb1ELb1ELb0ELb1ELb1EEEEEEEEEvNT_6ParamsE,@"STO_CUDA_ENTRY STV_DEFAULT"
_ZN7cutlass13device_kernelIN5flash11enable_sm90INS1_16FlashAttnFwdSm90INS1_25CollectiveMainloopFwdSm90ILi2EN4cute5tupleIJNS5_1CILi1EEES8_S8_EEENS6_IJNS7_ILi128EEENS7_ILi96EEENS7_ILi192EEEEEELi128ENS_10bfloat16_tEfNS_4arch4Sm90ELb0ELb0ELb0ELb1ELb1ELb0ELb0ELb1ELb1ELb1ELb0ELb0EEENS1_21CollectiveEpilogueFwdINS6_IJSA_SA_SB_EEES9_SE_SG_Li256ELb1ELb1ELb0ELb0EEENS1_36VarlenDynamicPersistentTileSchedulerILi128ELi96ELi256ELi128ELb0ELb1ELb1ELb0ELb1ELb1EEEEEEEEEvNT_6ParamsE:
[----:B------:R-:W-:Y:S01]  /*0000*/  LDC R1, c[0x0][0x37c] ;  /* 0x0000df00ff017b82 */ /* 0x000fe20000000800 */
[----:B------:R-:W-:Y:S05]  /*0010*/  EXIT ;  /* 0x000000000000794d */ /* 0x000fea0003800000 */
.L_x_1:
        /* <DEDUP_REMOVED lines=14> */
.L_x_10:


//--------------------- .text._ZN7cutlass13device_kernelIN5flash11enable_sm90INS1_16FlashAttnFwdSm90INS1_25CollectiveMainloopFwdSm90ILi2EN4cute5tupleIJNS5_1CILi1EEES8_S8_EEENS6_IJNS7_ILi128EEENS7_ILi96EEENS7_ILi192EEEEEELi128ENS_10bfloat16_tEfNS_4arch4Sm90ELb0ELb0ELb0ELb1ELb1ELb1ELb0ELb1ELb1ELb1ELb0ELb0EEENS1_21CollectiveEpilogueFwdINS6_IJSA_SA_SB_EEES9_SE_SG_Li256ELb1ELb1ELb0ELb0EEENS1_36VarlenDynamicPersistentTileSchedulerILi128ELi96ELi256ELi128ELb0ELb1ELb1ELb0ELb1ELb1EEEEEEEEEvNT_6ParamsE --------------------------
	.section	.text._ZN7cutlass13device_kernelIN5flash11enable_sm90INS1_16FlashAttnFwdSm90INS1_25CollectiveMainloopFwdSm90ILi2EN4cute5tupleIJNS5_1CILi1EEES8_S8_EEENS6_IJNS7_ILi128EEENS7_ILi96EEENS7_ILi192EEEEEELi128ENS_10bfloat16_tEfNS_4arch4Sm90ELb0ELb0ELb0ELb1ELb1ELb1ELb0ELb1ELb1ELb1ELb0ELb0EEENS1_21CollectiveEpilogueFwdINS6_IJSA_SA_SB_EEES9_SE_SG_Li256ELb1ELb1ELb0ELb0EEENS1_36VarlenDynamicPersistentTileSchedulerILi128ELi96ELi256ELi128ELb0ELb1ELb1ELb0ELb1ELb1EEEEEEEEEvNT_6ParamsE,"ax",@progbits
	.align	128
.text._ZN7cutlass13device_kernelIN5flash11enable_sm90INS1_16FlashAttnFwdSm90INS1_25CollectiveMainloopFwdSm90ILi2EN4cute5tupleIJNS5_1CILi1EEES8_S8_EEENS6_IJNS7_ILi128EEENS7_ILi96EEENS7_ILi192EEEEEELi128ENS_10bfloat16_tEfNS_4arch4Sm90ELb0ELb0ELb0ELb1ELb1ELb1ELb0ELb1ELb1ELb1ELb0ELb0EEENS1_21CollectiveEpilogueFwdINS6_IJSA_SA_SB_EEES9_SE_SG_Li256ELb1ELb1ELb0ELb0EEENS1_36VarlenDynamicPersistentTileSchedulerILi128ELi96ELi256ELi128ELb0ELb1ELb1ELb0ELb1ELb1EEEEEEEEEvNT_6ParamsE:
        .type           _ZN7cutlass13device_kernelIN5flash11enable_sm90INS1_16FlashAttnFwdSm90INS1_25CollectiveMainloopFwdSm90ILi2EN4cute5tupleIJNS5_1CILi1EEES8_S8_EEENS6_IJNS7_ILi128EEENS7_ILi96EEENS7_ILi192EEEEEELi128ENS_10bfloat16_tEfNS_4arch4Sm90ELb0ELb0ELb0ELb1ELb1ELb1ELb0ELb1ELb1ELb1ELb0ELb0EEENS1_21CollectiveEpilogueFwdINS6_IJSA_SA_SB_EEES9_SE_SG_Li256ELb1ELb1ELb0ELb0EEENS1_36VarlenDynamicPersistentTileSchedulerILi128ELi96ELi256ELi128ELb0ELb1ELb1ELb0ELb1ELb1EEEEEEEEEvNT_6ParamsE,@function
        .size           _ZN7cutlass13device_kernelIN5flash11enable_sm90INS1_16FlashAttnFwdSm90INS1_25CollectiveMainloopFwdSm90ILi2EN4cute5tupleIJNS5_1CILi1EEES8_S8_EEENS6_IJNS7_ILi128EEENS7_ILi96EEENS7_ILi192EEEEEELi128ENS_10bfloat16_tEfNS_4arch4Sm90ELb0ELb0ELb0ELb1ELb1ELb1ELb0ELb1ELb1ELb1ELb0ELb0EEENS1_21CollectiveEpilogueFwdINS6_IJSA_SA_SB_EEES9_SE_SG_Li256ELb1ELb1ELb0ELb0EEENS1_36VarlenDynamicPersistentTileSchedulerILi128ELi96ELi256ELi128ELb0ELb1ELb1ELb0ELb1ELb1EEEEEEEEEvNT_6ParamsE,(.L_x_11 - _ZN7cutlass13device_kernelIN5flash11enable_sm90INS1_16FlashAttnFwdSm90INS1_25CollectiveMainloopFwdSm90ILi2EN4cute5tupleIJNS5_1CILi1EEES8_S8_EEENS6_IJNS7_ILi128EEENS7_ILi96EEENS7_ILi192EEEEEELi128ENS_10bfloat16_tEfNS_4arch4Sm90ELb0ELb0ELb0ELb1ELb1ELb1ELb0ELb1ELb1ELb1ELb0ELb0EEENS1_21CollectiveEpilogueFwdINS6_IJSA_SA_SB_EEES9_SE_SG_Li256ELb1ELb1ELb0ELb0EEENS1_36VarlenDynamicPersistentTileSchedulerILi128ELi96ELi256ELi128ELb0ELb1ELb1ELb0ELb1ELb1EEEEEEEEEvNT_6ParamsE)
        .other          _ZN7cutlass13device_kernelIN5flash11enable_sm90INS1_16FlashAttnFwdSm90INS1_25CollectiveMainloopFwdSm90ILi2EN4cute5tupleIJNS5_1CILi1EEES8_S8_EEENS6_IJNS7_ILi128EEENS7_ILi96EEENS7_ILi192EEEEEELi128ENS_10bfloat16_tEfNS_4arch4Sm90ELb0ELb0ELb0ELb1ELb1ELb1ELb0ELb1ELb1ELb1ELb0ELb0EEENS1_21CollectiveEpilogueFwdINS6_IJSA_SA_SB_EEES9_SE_SG_Li256ELb1ELb1ELb0ELb0EEENS1_36VarlenDynamicPersistentTileSchedulerILi128ELi96ELi256ELi128ELb0ELb1ELb1ELb0ELb1ELb1EEEEEEEEEvNT_6ParamsE,@"STO_CUDA_ENTRY STV_DEFAULT"
_ZN7cutlass13device_kernelIN5flash11enable_sm90INS1_16FlashAttnFwdSm90INS1_25CollectiveMainloopFwdSm90ILi2EN4cute5tupleIJNS5_1CILi1EEES8_S8_EEENS6_IJNS7_ILi128EEENS7_ILi96EEENS7_ILi192EEEEEELi128ENS_10bfloat16_tEfNS_4arch4Sm90ELb0ELb0ELb0ELb1ELb1ELb1ELb0ELb1ELb1ELb1ELb0ELb0EEENS1_21CollectiveEpilogueFwdINS6_IJSA_SA_SB_EEES9_SE_SG_Li256ELb1ELb1ELb0ELb0EEENS1_36VarlenDynamicPersistentTileSchedulerILi128ELi96ELi256ELi128ELb0ELb1ELb1ELb0ELb1ELb1EEEEEEEEEvNT_6ParamsE:
[----:B------:R-:W-:Y:S01]  /*0000*/  LDC R1, c[0x0][0x37c] ;  /* 0x0000df00ff017b82 */ /* 0x000fe20000000800 */
[----:B------:R-:W-:Y:S05]  /*0010*/  EXIT ;  /* 0x000000000000794d */ /* 0x000fea0003800000 */
.L_x_2:
        /* <DEDUP_REMOVED lines=14> */
.L_x_11:


//--------------------- .text._ZN7cutlass13device_kernelIN5flash11enable_sm90INS1_16FlashAttnFwdSm90INS1_25CollectiveMainloopFwdSm90ILi2EN4cute5tupleIJNS5_1CILi1EEES8_S8_EEENS6_IJNS7_ILi128EEENS7_ILi96EEENS7_ILi192EEEEEELi128ENS_10bfloat16_tEfNS_4arch4Sm90ELb0ELb1ELb0ELb0ELb1ELb0ELb0ELb1ELb1ELb1ELb0ELb0EEENS1_21CollectiveEpilogueFwdINS6_IJSA_SA_SB_EEES9_SE_SG_Li256ELb0ELb1ELb0ELb0EEENS1_30DynamicPersistentTileSchedulerILi256ELi128ELb0ELb1ELb1EEEEEEEEEvNT_6ParamsE --------------------------
	.section	.text._ZN7cutlass13device_kernelIN5flash11enable_sm90INS1_16FlashAttnFwdSm90INS1_25CollectiveMainloopFwdSm90ILi2EN4cute5tupleIJNS5_1CILi1EEES8_S8_EEENS6_IJNS7_ILi128EEENS7_ILi96EEENS7_ILi192EEEEEELi128ENS_10bfloat16_tEfNS_4arch4Sm90ELb0ELb1ELb0ELb0ELb1ELb0ELb0ELb1ELb1ELb1ELb0ELb0EEENS1_21CollectiveEpilogueFwdINS6_IJSA_SA_SB_EEES9_SE_SG_Li256ELb0ELb1ELb0ELb0EEENS1_30DynamicPersistentTileSchedulerILi256ELi128ELb0ELb1ELb1EEEEEEEEEvNT_6ParamsE,"ax",@progbits
	.align	128
.text._ZN7cutlass13device_kernelIN5flash11enable_sm90INS1_16FlashAttnFwdSm90INS1_25CollectiveMainloopFwdSm90ILi2EN4cute5tupleIJNS5_1CILi1EEES8_S8_EEENS6_IJNS7_ILi128EEENS7_ILi96EEENS7_ILi192EEEEEELi128ENS_10bfloat16_tEfNS_4arch4Sm90ELb0ELb1ELb0ELb0ELb1ELb0ELb0ELb1ELb1ELb1ELb0ELb0EEENS1_21CollectiveEpilogueFwdINS6_IJSA_SA_SB_EEES9_SE_SG_Li256ELb0ELb1ELb0ELb0EEENS1_30DynamicPersistentTileSchedulerILi256ELi128ELb0ELb1ELb1EEEEEEEEEvNT_6ParamsE:
        .type           _ZN7cutlass13device_kernelIN5flash11enable_sm90INS1_16FlashAttnFwdSm90INS1_25CollectiveMainloopFwdSm90ILi2EN4cute5tupleIJNS5_1CILi1EEES8_S8_EEENS6_IJNS7_ILi128EEENS7_ILi96EEENS7_ILi192EEEEEELi128ENS_10bfloat16_tEfNS_4arch4Sm90ELb0ELb1ELb0ELb0ELb1ELb0ELb0ELb1ELb1ELb1ELb0ELb0EEENS1_21CollectiveEpilogueFwdINS6_IJSA_SA_SB_EEES9_SE_SG_Li256ELb0ELb1ELb0ELb0EEENS1_30DynamicPersistentTileSchedulerILi256ELi128ELb0ELb1ELb1EEEEEEEEEvNT_6ParamsE,@function
        .size           _ZN7cutlass13device_kernelIN5flash11enable_sm90INS1_16FlashAttnFwdSm90INS1_25CollectiveMainloopFwdSm90ILi2EN4cute5tupleIJNS5_1CILi1EEES8_S8_EEENS6_IJNS7_ILi128EEENS7_ILi96EEENS7_ILi192EEEEEELi128ENS_10bfloat16_tEfNS_4arch4Sm90ELb0ELb1ELb0ELb0ELb1ELb0ELb0ELb1ELb1ELb1ELb0ELb0EEENS1_21CollectiveEpilogueFwdINS6_IJSA_SA_SB_EEES9_SE_SG_Li256ELb0ELb1ELb0ELb0EEENS1_30DynamicPersistentTileSchedulerILi256ELi128ELb0ELb1ELb1EEEEEEEEEvNT_6ParamsE,(.L_x_12 - _ZN7cutlass13device_kernelIN5flash11enable_sm90INS1_16FlashAttnFwdSm90INS1_25CollectiveMainloopFwdSm90ILi2EN4cute5tupleIJNS5_1CILi1EEES8_S8_EEENS6_IJNS7_ILi128EEENS7_ILi96EEENS7_ILi192EEEEEELi128ENS_10bfloat16_tEfNS_4arch4Sm90ELb0ELb1ELb0ELb0ELb1ELb0ELb0ELb1ELb1ELb1ELb0ELb0EEENS1_21CollectiveEpilogueFwdINS6_IJSA_SA_SB_EEES9_SE_SG_Li256ELb0ELb1ELb0ELb0EEENS1_30DynamicPersistentTileSchedulerILi256ELi128ELb0ELb1ELb1EEEEEEEEEvNT_6ParamsE)
        .other          _ZN7cutlass13device_kernelIN5flash11enable_sm90INS1_16FlashAttnFwdSm90INS1_25CollectiveMainloopFwdSm90ILi2EN4cute5tupleIJNS5_1CILi1EEES8_S8_EEENS6_IJNS7_ILi128EEENS7_ILi96EEENS7_ILi192EEEEEELi128ENS_10bfloat16_tEfNS_4arch4Sm90ELb0ELb1ELb0ELb0ELb1ELb0ELb0ELb1ELb1ELb1ELb0ELb0EEENS1_21CollectiveEpilogueFwdINS6_IJSA_SA_SB_EEES9_SE_SG_Li256ELb0ELb1ELb0ELb0EEENS1_30DynamicPersistentTileSchedulerILi256ELi128ELb0ELb1ELb1EEEEEEEEEvNT_6ParamsE,@"STO_CUDA_ENTRY STV_DEFAULT"
_ZN7cutlass13device_kernelIN5flash11enable_sm90INS1_16FlashAttnFwdSm90INS1_25CollectiveMainloopFwdSm90ILi2EN4cute5tupleIJNS5_1CILi1EEES8_S8_EEENS6_IJNS7_ILi128EEENS7_ILi96EEENS7_ILi192EEEEEELi128ENS_10bfloat16_tEfNS_4arch4Sm90ELb0ELb1ELb0ELb0ELb1ELb0ELb0ELb1ELb1ELb1ELb0ELb0EEENS1_21CollectiveEpilogueFwdINS6_IJSA_SA_SB_EEES9_SE_SG_Li256ELb0ELb1ELb0ELb0EEENS1_30DynamicPersistentTileSchedulerILi256ELi128ELb0ELb1ELb1EEEEEEEEEvNT_6ParamsE:
[----:B------:R-:W-:Y:S01]  /*0000*/  LDC R1, c[0x0][0x37c] ;  /* 0x0000df00ff017b82 */ /* 0x000fe20000000800 */
[----:B------:R-:W-:Y:S05]  /*0010*/  EXIT ;  /* 0x000000000000794d */ /* 0x000fea0003800000 */
.L_x_3:
        /* <DEDUP_REMOVED lines=14> */
.L_x_12:


//--------------------- .text._ZN7cutlass13device_kernelIN5flash11enable_sm90INS1_16FlashAttnFwdSm90INS1_25CollectiveMainloopFwdSm90ILi2EN4cute5tupleIJNS5_1CILi1EEES8_S8_EEENS6_IJNS7_ILi128EEENS7_ILi96EEENS7_ILi192EEEEEELi128ENS_10bfloat16_tEfNS_4arch4Sm90ELb0ELb1ELb0ELb1ELb1ELb0ELb0ELb1ELb1ELb1ELb0ELb0EEENS1_21CollectiveEpilogueFwdINS6_IJSA_SA_SB_EEES9_SE_SG_Li256ELb1ELb1ELb0ELb0EEENS1_36VarlenDynamicPersistentTileSchedulerILi128ELi96ELi256ELi128ELb0ELb1ELb1ELb1ELb0ELb1EEEEEEEEEvNT_6ParamsE --------------------------
	.section	.text._ZN7cutlass13device_kernelIN5flash11enable_sm90INS1_16FlashAttnFwdSm90INS1_25CollectiveMainloopFwdSm90ILi2EN4cute5tupleIJNS5_1CILi1EEES8_S8_EEENS6_IJNS7_ILi128EEENS7_ILi96EEENS7_ILi192EEEEEELi128ENS_10bfloat16_tEfNS_4arch4Sm90ELb0ELb1ELb0ELb1ELb1ELb0ELb0ELb1ELb1ELb1ELb0ELb0EEENS1_21CollectiveEpilogueFwdINS6_IJSA_SA_SB_EEES9_SE_SG_Li256ELb1ELb1ELb0ELb0EEENS1_36VarlenDynamicPersistentTileSchedulerILi128ELi96ELi256ELi128ELb0ELb1ELb1ELb1ELb0ELb1EEEEEEEEEvNT_6ParamsE,"ax",@progbits
	.align	128
.text._ZN7cutlass13device_kernelIN5flash11enable_sm90INS1_16FlashAttnFwdSm90INS1_25CollectiveMainloopFwdSm90ILi2EN4cute5tupleIJNS5_1CILi1EEES8_S8_EEENS6_IJNS7_ILi128EEENS7_ILi96EEENS7_ILi192EEEEEELi128ENS_10bfloat16_tEfNS_4arch4Sm90ELb0ELb1ELb0ELb1ELb1ELb0ELb0ELb1ELb1ELb1ELb0ELb0EEENS1_21CollectiveEpilogueFwdINS6_IJSA_SA_SB_EEES9_SE_SG_Li256ELb1ELb1ELb0ELb0EEENS1_36VarlenDynamicPersistentTileSchedulerILi128ELi96ELi256ELi128ELb0ELb1ELb1ELb1ELb0ELb1EEEEEEEEEvNT_6ParamsE:
        .type           _ZN7cutlass13device_kernelIN5flash11enable_sm90INS1_16FlashAttnFwdSm90INS1_25CollectiveMainloopFwdSm90ILi2EN4cute5tupleIJNS5_1CILi1EEES8_S8_EEENS6_IJNS7_ILi128EEENS7_ILi96EEENS7_ILi192EEEEEELi128ENS_10bfloat16_tEfNS_4arch4Sm90ELb0ELb1ELb0ELb1ELb1ELb0ELb0ELb1ELb1ELb1ELb0ELb0EEENS1_21CollectiveEpilogueFwdINS6_IJSA_SA_SB_EEES9_SE_SG_Li256ELb1ELb1ELb0ELb0EEENS1_36VarlenDynamicPersistentTileSchedulerILi128ELi96ELi256ELi128ELb0ELb1ELb1ELb1ELb0ELb1EEEEEEEEEvNT_6ParamsE,@function
        .size           _ZN7cutlass13device_kernelIN5flash11enable_sm90INS1_16FlashAttnFwdSm90INS1_25CollectiveMainloopFwdSm90ILi2EN4cute5tupleIJNS5_1CILi1EEES8_S8_EEENS6_IJNS7_ILi128EEENS7_ILi96EEENS7_ILi192EEEEEELi128ENS_10bfloat16_tEfNS_4arch4Sm90ELb0ELb1ELb0ELb1ELb1ELb0ELb0ELb1ELb1ELb1ELb0ELb0EEENS1_21CollectiveEpilogueFwdINS6_IJSA_SA_SB_EEES9_SE_SG_Li256ELb1ELb1ELb0ELb0EEENS1_36VarlenDynamicPersistentTileSchedulerILi128ELi96ELi256ELi128ELb0ELb1ELb1ELb1ELb0ELb1EEEEEEEEEvNT_6ParamsE,(.L_x_13 - _ZN7cutlass13device_kernelIN5flash11enable_sm90INS1_16FlashAttnFwdSm90INS1_25CollectiveMainloopFwdSm90ILi2EN4cute5tupleIJNS5_1CILi1EEES8_S8_EEENS6_IJNS7_ILi128EEENS7_ILi96EEENS7_ILi192EEEEEELi128ENS_10bfloat16_tEfNS_4arch4Sm90ELb0ELb1ELb0ELb1ELb1ELb0ELb0ELb1ELb1ELb1ELb0ELb0EEENS1_21CollectiveEpilogueFwdINS6_IJSA_SA_SB_EEES9_SE_SG_Li256ELb1ELb1ELb0ELb0EEENS1_36VarlenDynamicPersistentTileSchedulerILi128ELi96ELi256ELi128ELb0ELb1ELb1ELb1ELb0ELb1EEEEEEEEEvNT_6ParamsE)
        .other          _ZN7cutlass13device_kernelIN5flash11enable_sm90INS1_16FlashAttnFwdSm90INS1_25CollectiveMainloopFwdSm90ILi2EN4cute5tupleIJNS5_1CILi1EEES8_S8_EEENS6_IJNS7_ILi128EEENS7_ILi96EEENS7_ILi192EEEEEELi128ENS_10bfloat16_tEfNS_4arch4Sm90ELb0ELb1ELb0ELb1ELb1ELb0ELb0ELb1ELb1ELb1ELb0ELb0EEENS1_21CollectiveEpilogueFwdINS6_IJSA_SA_SB_EEES9_SE_SG_Li256ELb1ELb1ELb0ELb0EEENS1_36VarlenDynamicPersistentTileSchedulerILi128ELi96ELi256ELi128ELb0ELb1ELb1ELb1ELb0ELb1EEEEEEEEEvNT_6ParamsE,@"STO_CUDA_ENTRY STV_DEFAULT"
_ZN7cutlass13device_kernelIN5flash11enable_sm90INS1_16FlashAttnFwdSm90INS1_25CollectiveMainloopFwdSm90ILi2EN4cute5tupleIJNS5_1CILi1EEES8_S8_EEENS6_IJNS7_ILi128EEENS7_ILi96EEENS7_ILi192EEEEEELi128ENS_10bfloat16_tEfNS_4arch4Sm90ELb0ELb1ELb0ELb1ELb1ELb0ELb0ELb1ELb1ELb1ELb0ELb0EEENS1_21CollectiveEpilogueFwdINS6_IJSA_SA_SB_EEES9_SE_SG_Li256ELb1ELb1ELb0ELb0EEENS1_36VarlenDynamicPersistentTileSchedulerILi128ELi96ELi256ELi128ELb0ELb1ELb1ELb1ELb0ELb1EEEEEEEEEvNT_6ParamsE:
[----:B------:R-:W-:Y:S01]  /*0000*/  LDC R1, c[0x0][0x37c] ;  /* 0x0000df00ff017b82 */ /* 0x000fe20000000800 */
[----:B------:R-:W-:Y:S05]  /*0010*/  EXIT ;  /* 0x000000000000794d */ /* 0x000fea0003800000 */
.L_x_4:
        /* <DEDUP_REMOVED lines=14> */
.L_x_13:


//--------------------- .text._ZN7cutlass13device_kernelIN5flash11enable_sm90INS1_16FlashAttnFwdSm90INS1_25CollectiveMainloopFwdSm90ILi2EN4cute5tupleIJNS5_1CILi1EEES8_S8_EEENS6_IJNS7_ILi128EEENS7_ILi96EEENS7_ILi192EEEEEELi128ENS_10bfloat16_tEfNS_4arch4Sm90ELb0ELb1ELb0ELb1ELb1ELb1ELb0ELb1ELb1ELb1ELb0ELb0EEENS1_21CollectiveEpilogueFwdINS6_IJSA_SA_SB_EEES9_SE_SG_Li256ELb1ELb1ELb0ELb0EEENS1_36VarlenDynamicPersistentTileSchedulerILi128ELi96ELi256ELi128ELb0ELb1ELb1ELb1ELb0ELb1EEEEEEEEEvNT_6ParamsE --------------------------
	.section	.text._ZN7cutlass13device_kernelIN5flash11enable_sm90INS1_16FlashAttnFwdSm90INS1_25CollectiveMainloopFwdSm90ILi2EN4cute5tupleIJNS5_1CILi1EEES8_S8_EEENS6_IJNS7_ILi128EEENS7_ILi96EEENS7_ILi192EEEEEELi128ENS_10bfloat16_tEfNS_4arch4Sm90ELb0ELb1ELb0ELb1ELb1ELb1ELb0ELb1ELb1ELb1ELb0ELb0EEENS1_21CollectiveEpilogueFwdINS6_IJSA_SA_SB_EEES9_SE_SG_Li256ELb1ELb1ELb0ELb0EEENS1_36VarlenDynamicPersistentTileSchedulerILi128ELi96ELi256ELi128ELb0ELb1ELb1ELb1ELb0ELb1EEEEEEEEEvNT_6ParamsE,"ax",@progbits
	.align	128
.text._ZN7cutlass13device_kernelIN5flash11enable_sm90INS1_16FlashAttnFwdSm90INS1_25CollectiveMainloopFwdSm90ILi2EN4cute5tupleIJNS5_1CILi1EEES8_S8_EEENS6_IJNS7_ILi128EEENS7_ILi96EEENS7_ILi192EEEEEELi128ENS_10bfloat16_tEfNS_4arch4Sm90ELb0ELb1ELb0ELb1ELb1ELb1ELb0ELb1ELb1ELb1ELb0ELb0EEENS1_21CollectiveEpilogueFwdINS6_IJSA_SA_SB_EEES9_SE_SG_Li256ELb1ELb1ELb0ELb0EEENS1_36VarlenDynamicPersistentTileSchedulerILi128ELi96ELi256ELi128ELb0ELb1ELb1ELb1ELb0ELb1EEEEEEEEEvNT_6ParamsE:
        .type           _ZN7cutlass13device_kernelIN5flash11enable_sm90INS1_16FlashAttnFwdSm90INS1_25CollectiveMainloopFwdSm90ILi2EN4cute5tupleIJNS5_1CILi1EEES8_S8_EEENS6_IJNS7_ILi128EEENS7_ILi96EEENS7_ILi192EEEEEELi128ENS_10bfloat16_tEfNS_4arch4Sm90ELb0ELb1ELb0ELb1ELb1ELb1ELb0ELb1ELb1ELb1ELb0ELb0EEENS1_21CollectiveEpilogueFwdINS6_IJSA_SA_SB_EEES9_SE_SG_Li256ELb1ELb1ELb0ELb0EEENS1_36VarlenDynamicPersistentTileSchedulerILi128ELi96ELi256ELi128ELb0ELb1ELb1ELb1ELb0ELb1EEEEEEEEEvNT_6ParamsE,@function
        .size           _ZN7cutlass13device_kernelIN5flash11enable_sm90INS1_16FlashAttnFwdSm90INS1_25CollectiveMainloopFwdSm90ILi2EN4cute5tupleIJNS5_1CILi1EEES8_S8_EEENS6_IJNS7_ILi128EEENS7_ILi96EEENS7_ILi192EEEEEELi128ENS_10bfloat16_tEfNS_4arch4Sm90ELb0ELb1ELb0ELb1ELb1ELb1ELb0ELb1ELb1ELb1ELb0ELb0EEENS1_21CollectiveEpilogueFwdINS6_IJSA_SA_SB_EEES9_SE_SG_Li256ELb1ELb1ELb0ELb0EEENS1_36VarlenDynamicPersistentTileSchedulerILi128ELi96ELi256ELi128ELb0ELb1ELb1ELb1ELb0ELb1EEEEEEEEEvNT_6ParamsE,(.L_x_14 - _ZN7cutlass13device_kernelIN5flash11enable_sm90INS1_16FlashAttnFwdSm90INS1_25CollectiveMainloopFwdSm90ILi2EN4cute5tupleIJNS5_1CILi1EEES8_S8_EEENS6_IJNS7_ILi128EEENS7_ILi96EEENS7_ILi192EEEEEELi128ENS_10bfloat16_tEfNS_4arch4Sm90ELb0ELb1ELb0ELb1ELb1ELb1ELb0ELb1ELb1ELb1ELb0ELb0EEENS1_21CollectiveEpilogueFwdINS6_IJSA_SA_SB_EEES9_SE_SG_Li256ELb1ELb1ELb0ELb0EEENS1_36VarlenDynamicPersistentTileSchedulerILi128ELi96ELi256ELi128ELb0ELb1ELb1ELb1ELb0ELb1EEEEEEEEEvNT_6ParamsE)
        .other          _ZN7cutlass13device_kernelIN5flash11enable_sm90INS1_16FlashAttnFwdSm90INS1_25CollectiveMainloopFwdSm90ILi2EN4cute5tupleIJNS5_1CILi1EEES8_S8_EEENS6_IJNS7_ILi128EEENS7_ILi96EEENS7_ILi192EEEEEELi128ENS_10bfloat16_tEfNS_4arch4Sm90ELb0ELb1ELb0ELb1ELb1ELb1ELb0ELb1ELb1ELb1ELb0ELb0EEENS1_21CollectiveEpilogueFwdINS6_IJSA_SA_SB_EEES9_SE_SG_Li256ELb1ELb1ELb0ELb0EEENS1_36VarlenDynamicPersistentTileSchedulerILi128ELi96ELi256ELi128ELb0ELb1ELb1ELb1ELb0ELb1EEEEEEEEEvNT_6ParamsE,@"STO_CUDA_ENTRY STV_DEFAULT"
_ZN7cutlass13device_kernelIN5flash11enable_sm90INS1_16FlashAttnFwdSm90INS1_25CollectiveMainloopFwdSm90ILi2EN4cute5tupleIJNS5_1CILi1EEES8_S8_EEENS6_IJNS7_ILi128EEENS7_ILi96EEENS7_ILi192EEEEEELi128ENS_10bfloat16_tEfNS_4arch4Sm90ELb0ELb1ELb0ELb1ELb1ELb1ELb0ELb1ELb1ELb1ELb0ELb0EEENS1_21CollectiveEpilogueFwdINS6_IJSA_SA_SB_EEES9_SE_SG_Li256ELb1ELb1ELb0ELb0EEENS1_36VarlenDynamicPersistentTileSchedulerILi128ELi96ELi256ELi128ELb0ELb1ELb1ELb1ELb0ELb1EEEEEEEEEvNT_6ParamsE:
[----:B------:R-:W-:Y:S01]  /*0000*/  LDC R1, c[0x0][0x37c] ;  /* 0x0000df00ff017b82 */ /* 0x000fe20000000800 */
[----:B------:R-:W-:Y:S05]  /*0010*/  EXIT ;  /* 0x000000000000794d */ /* 0x000fea0003800000 */
.L_x_5:
        /* <DEDUP_REMOVED lines=14> */
.L_x_14:


//--------------------- .text._ZN7cutlass13device_kernelIN5flash11enable_sm90INS1_16FlashAttnFwdSm90INS1_25CollectiveMainloopFwdSm90ILi2EN4cute5tupleIJNS5_1CILi1EEES8_S8_EEENS6_IJNS7_ILi128EEENS7_ILi96EEENS7_ILi192EEEEEELi128ENS_10bfloat16_tEfNS_4arch4Sm90ELb1ELb0ELb0ELb0ELb1ELb0ELb0ELb1ELb1ELb1ELb0ELb0EEENS1_21CollectiveEpilogueFwdINS6_IJSA_SA_SB_EEES9_SE_SG_Li256ELb0ELb1ELb0ELb0EEENS1_30DynamicPersistentTileSchedulerILi256ELi128ELb0ELb1ELb1EEEEEEEEEvNT_6ParamsE --------------------------
	.section	.text._ZN7cutlass13device_kernelIN5flash11enable_sm90INS1_16FlashAttnFwdSm90INS1_25CollectiveMainloopFwdSm90ILi2EN4cute5tupleIJNS5_1CILi1EEES8_S8_EEENS6_IJNS7_ILi128EEENS7_ILi96EEENS7_ILi192EEEEEELi128ENS_10bfloat16_tEfNS_4arch4Sm90ELb1ELb0ELb0ELb0ELb1ELb0ELb0ELb1ELb1ELb1ELb0ELb0EEENS1_21CollectiveEpilogueFwdINS6_IJSA_SA_SB_EEES9_SE_SG_Li256ELb0ELb1ELb0ELb0EEENS1_30DynamicPersistentTileSchedulerILi256ELi128ELb0ELb1ELb1EEEEEEEEEvNT_6ParamsE,"ax",@progbits
	.align	128
.text._ZN7cutlass13device_kernelIN5flash11enable_sm90INS1_16FlashAttnFwdSm90INS1_25CollectiveMainloopFwdSm90ILi2EN4cute5tupleIJNS5_1CILi1EEES8_S8_EEENS6_IJNS7_ILi128EEENS7_ILi96EEENS7_ILi192EEEEEELi128ENS_10bfloat16_tEfNS_4arch4Sm90ELb1ELb0ELb0ELb0ELb1ELb0ELb0ELb1ELb1ELb1ELb0ELb0EEENS1_21CollectiveEpilogueFwdINS6_IJSA_SA_SB_EEES9_SE_SG_Li256ELb0ELb1ELb0ELb0EEENS1_30DynamicPersistentTileSchedulerILi256ELi128ELb0ELb1ELb1EEEEEEEEEvNT_6ParamsE:
        .type           _ZN7cutlass13device_kernelIN5flash11enable_sm90INS1_16FlashAttnFwdSm90INS1_25CollectiveMainloopFwdSm90ILi2EN4cute5tupleIJNS5_1CILi1EEES8_S8_EEENS6_IJNS7_ILi128EEENS7_ILi96EEENS7_ILi192EEEEEELi128ENS_10bfloat16_tEfNS_4arch4Sm90ELb1ELb0ELb0ELb0ELb1ELb0ELb0ELb1ELb1ELb1ELb0ELb0EEENS1_21CollectiveEpilogueFwdINS6_IJSA_SA_SB_EEES9_SE_SG_Li256ELb0ELb1ELb0ELb0EEENS1_30DynamicPersistentTileSchedulerILi256ELi128ELb0ELb1ELb1EEEEEEEEEvNT_6ParamsE,@function
        .size           _ZN7cutlass13device_kernelIN5flash11enable_sm90INS1_16FlashAttnFwdSm90INS1_25CollectiveMainloopFwdSm90ILi2EN4cute5tupleIJNS5_1CILi1EEES8_S8_EEENS6_IJNS7_ILi128EEENS7_ILi96EEENS7_ILi192EEEEEELi128ENS_10bfloat16_tEfNS_4arch4Sm90ELb1ELb0ELb0ELb0ELb1ELb0ELb0ELb1ELb1ELb1ELb0ELb0EEENS1_21CollectiveEpilogueFwdINS6_IJSA_SA_SB_EEES9_SE_SG_Li256ELb0ELb1ELb0ELb0EEENS1_30DynamicPersistentTileSchedulerILi256ELi128ELb0ELb1ELb1EEEEEEEEEvNT_6ParamsE,(.L_x_15 - _ZN7cutlass13device_kernelIN5flash11enable_sm90INS1_16FlashAttnFwdSm90INS1_25CollectiveMainloopFwdSm90ILi2EN4cute5tupleIJNS5_1CILi1EEES8_S8_EEENS6_IJNS7_ILi128EEENS7_ILi96EEENS7_ILi192EEEEEELi128ENS_10bfloat16_tEfNS_4arch4Sm90ELb1ELb0ELb0ELb0ELb1ELb0ELb0ELb1ELb1ELb1ELb0ELb0EEENS1_21CollectiveEpilogueFwdINS6_IJSA_SA_SB_EEES9_SE_SG_Li256ELb0ELb1ELb0ELb0EEENS1_30DynamicPersistentTileSchedulerILi256ELi128ELb0ELb1ELb1EEEEEEEEEvNT_6ParamsE)
        .other          _ZN7cutlass13device_kernelIN5flash11enable_sm90INS1_16FlashAttnFwdSm90INS1_25CollectiveMainloopFwdSm90ILi2EN4cute5tupleIJNS5_1CILi1EEES8_S8_EEENS6_IJNS7_ILi128EEENS7_ILi96EEENS7_ILi192EEEEEELi128ENS_10bfloat16_tEfNS_4arch4Sm90ELb1ELb0ELb0ELb0ELb1ELb0ELb0ELb1ELb1ELb1ELb0ELb0EEENS1_21CollectiveEpilogueFwdINS6_IJSA_SA_SB_EEES9_SE_SG_Li256ELb0ELb1ELb0ELb0EEENS1_30DynamicPersistentTileSchedulerILi256ELi128ELb0ELb1ELb1EEEEEEEEEvNT_6ParamsE,@"STO_CUDA_ENTRY STV_DEFAULT"
_ZN7cutlass13device_kernelIN5flash11enable_sm90INS1_16FlashAttnFwdSm90INS1_25CollectiveMainloopFwdSm90ILi2EN4cute5tupleIJNS5_1CILi1EEES8_S8_EEENS6_IJNS7_ILi128EEENS7_ILi96EEENS7_ILi192EEEEEELi128ENS_10bfloat16_tEfNS_4arch4Sm90ELb1ELb0ELb0ELb0ELb1ELb0ELb0ELb1ELb1ELb1ELb0ELb0EEENS1_21CollectiveEpilogueFwdINS6_IJSA_SA_SB_EEES9_SE_SG_Li256ELb0ELb1ELb0ELb0EEENS1_30DynamicPersistentTileSchedulerILi256ELi128ELb0ELb1ELb1EEEEEEEEEvNT_6ParamsE:
[----:B------:R-:W-:Y:S01]  /*0000*/  LDC R1, c[0x0][0x37c] ;  /* 0x0000df00ff017b82 */ /* 0x000fe20000000800 */
[----:B------:R-:W-:Y:S05]  /*0010*/  EXIT ;  /* 0x000000000000794d */ /* 0x000fea0003800000 */
.L_x_6:
        /* <DEDUP_REMOVED lines=14> */
.L_x_15:


//--------------------- .text._ZN7cutlass13device_kernelIN5flash11enable_sm90INS1_16FlashAttnFwdSm90INS1_25CollectiveMainloopFwdSm90ILi2EN4cute5tupleIJNS5_1CILi1EEES8_S8_EEENS6_IJNS7_ILi128EEENS7_ILi96EEENS7_ILi192EEEEEELi128ENS_10bfloat16_tEfNS_4arch4Sm90ELb1ELb0ELb0ELb1ELb1ELb0ELb0ELb1ELb1ELb1ELb0ELb0EEENS1_21CollectiveEpilogueFwdINS6_IJSA_SA_SB_EEES9_SE_SG_Li256ELb1ELb1ELb0ELb0EEENS1_36VarlenDynamicPersistentTileSchedulerILi128ELi96ELi256ELi128ELb0ELb1ELb1ELb1ELb1ELb1EEEEEEEEEvNT_6ParamsE --------------------------
	.section	.text._ZN7cutlass13device_kernelIN5flash11enable_sm90INS1_16FlashAttnFwdSm90INS1_25CollectiveMainloopFwdSm90ILi2EN4cute5tupleIJNS5_1CILi1EEES8_S8_EEENS6_IJNS7_ILi128EEENS7_ILi96EEENS7_ILi192EEEEEELi128ENS_10bfloat16_tEfNS_4arch4Sm90ELb1ELb0ELb0ELb1ELb1ELb0ELb0ELb1ELb1ELb1ELb0ELb0EEENS1_21CollectiveEpilogueFwdINS6_IJSA_SA_SB_EEES9_SE_SG_Li256ELb1ELb1ELb0ELb0EEENS1_36VarlenDynamicPersistentTileSchedulerILi128ELi96ELi256ELi128ELb0ELb1ELb1ELb1ELb1ELb1EEEEEEEEEvNT_6ParamsE,"ax",@progbits
	.align	128
.text._ZN7cutlass13device_kernelIN5flash11enable_sm90INS1_16FlashAttnFwdSm90INS1_25CollectiveMainloopFwdSm90ILi2EN4cute5tupleIJNS5_1CILi1EEES8_S8_EEENS6_IJNS7_ILi128EEENS7_ILi96EEENS7_ILi192EEEEEELi128ENS_10bfloat16_tEfNS_4arch4Sm90ELb1ELb0ELb0ELb1ELb1ELb0ELb0ELb1ELb1ELb1ELb0ELb0EEENS1_21CollectiveEpilogueFwdINS6_IJSA_SA_SB_EEES9_SE_SG_Li256ELb1ELb1ELb0ELb0EEENS1_36VarlenDynamicPersistentTileSchedulerILi128ELi96ELi256ELi128ELb0ELb1ELb1ELb1ELb1ELb1EEEEEEEEEvNT_6ParamsE:
        .type           _ZN7cutlass13device_kernelIN5flash11enable_sm90INS1_16FlashAttnFwdSm90INS1_25CollectiveMainloopFwdSm90ILi2EN4cute5tupleIJNS5_1CILi1EEES8_S8_EEENS6_IJNS7_ILi128EEENS7_ILi96EEENS7_ILi192EEEEEELi128ENS_10bfloat16_tEfNS_4arch4Sm90ELb1ELb0ELb0ELb1ELb1ELb0ELb0ELb1ELb1ELb1ELb0ELb0EEENS1_21CollectiveEpilogueFwdINS6_IJSA_SA_SB_EEES9_SE_SG_Li256ELb1ELb1ELb0ELb0EEENS1_36VarlenDynamicPersistentTileSchedulerILi128ELi96ELi256ELi128ELb0ELb1ELb1ELb1ELb1ELb1EEEEEEEEEvNT_6ParamsE,@function
        .size           _ZN7cutlass13device_kernelIN5flash11enable_sm90INS1_16FlashAttnFwdSm90INS1_25CollectiveMainloopFwdSm90ILi2EN4cute5tupleIJNS5_1CILi1EEES8_S8_EEENS6_IJNS7_ILi128EEENS7_ILi96EEENS7_ILi192EEEEEELi128ENS_10bfloat16_tEfNS_4arch4Sm90ELb1ELb0ELb0ELb1ELb1ELb0ELb0ELb1ELb1ELb1ELb0ELb0EEENS1_21CollectiveEpilogueFwdINS6_IJSA_SA_SB_EEES9_SE_SG_Li256ELb1ELb1ELb0ELb0EEENS1_36VarlenDynamicPersistentTileSchedulerILi128ELi96ELi256ELi128ELb0ELb1ELb1ELb1ELb1ELb1EEEEEEEEEvNT_6ParamsE,(.L_x_16 - _ZN7cutlass13device_kernelIN5flash11enable_sm90INS1_16FlashAttnFwdSm90INS1_25CollectiveMainloopFwdSm90ILi2EN4cute5tupleIJNS5_1CILi1EEES8_S8_EEENS6_IJNS7_ILi128EEENS7_ILi96EEENS7_ILi192EEEEEELi128ENS_10bfloat16_tEfNS_4arch4Sm90ELb1ELb0ELb0ELb1ELb1ELb0ELb0ELb1ELb1ELb1ELb0ELb0EEENS1_21CollectiveEpilogueFwdINS6_IJSA_SA_SB_EEES9_SE_SG_Li256ELb1ELb1ELb0ELb0EEENS1_36VarlenDynamicPersistentTileSchedulerILi128ELi96ELi256ELi128ELb0ELb1ELb1ELb1ELb1ELb1EEEEEEEEEvNT_6ParamsE)
        .other          _ZN7cutlass13device_kernelIN5flash11enable_sm90INS1_16FlashAttnFwdSm90INS1_25CollectiveMainloopFwdSm90ILi2EN4cute5tupleIJNS5_1CILi1EEES8_S8_EEENS6_IJNS7_ILi128EEENS7_ILi96EEENS7_ILi192EEEEEELi128ENS_10bfloat16_tEfNS_4arch4Sm90ELb1ELb0ELb0ELb1ELb1ELb0ELb0ELb1ELb1ELb1ELb0ELb0EEENS1_21CollectiveEpilogueFwdINS6_IJSA_SA_SB_EEES9_SE_SG_Li256ELb1ELb1ELb0ELb0EEENS1_36VarlenDynamicPersistentTileSchedulerILi128ELi96ELi256ELi128ELb0ELb1ELb1ELb1ELb1ELb1EEEEEEEEEvNT_6ParamsE,@"STO_CUDA_ENTRY STV_DEFAULT"
_ZN7cutlass13device_kernelIN5flash11enable_sm90INS1_16FlashAttnFwdSm90INS1_25CollectiveMainloopFwdSm90ILi2EN4cute5tupleIJNS5_1CILi1EEES8_S8_EEENS6_IJNS7_ILi128EEENS7_ILi96EEENS7_ILi192EEEEEELi128ENS_10bfloat16_tEfNS_4arch4Sm90ELb1ELb0ELb0ELb1ELb1ELb0ELb0ELb1ELb1ELb1ELb0ELb0EEENS1_21CollectiveEpilogueFwdINS6_IJSA_SA_SB_EEES9_SE_SG_Li256ELb1ELb1ELb0ELb0EEENS1_36VarlenDynamicPersistentTileSchedulerILi128ELi96ELi256ELi128ELb0ELb1ELb1ELb1ELb1ELb1EEEEEEEEEvNT_6ParamsE:
[----:B------:R-:W-:Y:S01]  /*0000*/  LDC R1, c[0x0][0x37c] ;  /* 0x0000df00ff017b82 */ /* 0x000fe20000000800 */
[----:B------:R-:W-:Y:S05]  /*0010*/  EXIT ;  /* 0x000000000000794d */ /* 0x000fea0003800000 */
.L_x_7:
        /* <DEDUP_REMOVED lines=14> */
.L_x_16:


//--------------------- .text._ZN7cutlass13device_kernelIN5flash11enable_sm90INS1_16FlashAttnFwdSm90INS1_25CollectiveMainloopFwdSm90ILi2EN4cute5tupleIJNS5_1CILi1EEES8_S8_EEENS6_IJNS7_ILi128EEENS7_ILi96EEENS7_ILi192EEEEEELi128ENS_10bfloat16_tEfNS_4arch4Sm90ELb1ELb0ELb0ELb1ELb1ELb1ELb0ELb1ELb1ELb1ELb0ELb0EEENS1_21CollectiveEpilogueFwdINS6_IJSA_SA_SB_EEES9_SE_SG_Li256ELb1ELb1ELb0ELb0EEENS1_36VarlenDynamicPersistentTileSchedulerILi128ELi96ELi256ELi128ELb0ELb1ELb1ELb1ELb1ELb1EEEEEEEEEvNT_6ParamsE --------------------------
	.section	.text._ZN7cutlass13device_kernelIN5flash11enable_sm90INS1_16FlashAttnFwdSm90INS1_25CollectiveMainloopFwdSm90ILi2EN4cute5tupleIJNS5_1CILi1EEES8_S8_EEENS6_IJNS7_ILi128EEENS7_ILi96EEENS7_ILi192EEEEEELi128ENS_10bfloat16_tEfNS_4arch4Sm90ELb1ELb0ELb0ELb1ELb1ELb1ELb0ELb1ELb1ELb1ELb0ELb0EEENS1_21CollectiveEpilogueFwdINS6_IJSA_SA_SB_EEES9_SE_SG_Li256ELb1ELb1ELb0ELb0EEENS1_36VarlenDynamicPersistentTileSchedulerILi128ELi96ELi256ELi128ELb0ELb1ELb1ELb1ELb1ELb1EEEEEEEEEvNT_6ParamsE,"ax",@progbits
	.align	128
.text._ZN7cutlass13device_kernelIN5flash11enable_sm90INS1_16FlashAttnFwdSm90INS1_25CollectiveMainloopFwdSm90ILi2EN4cute5tupleIJNS5_1CILi1EEES8_S8_EEENS6_IJNS7_ILi128EEENS7_ILi96EEENS7_ILi192EEEEEELi128ENS_10bfloat16_tEfNS_4arch4Sm90ELb1ELb0ELb0ELb1ELb1ELb1ELb0ELb1ELb1ELb1ELb0ELb0EEENS1_21CollectiveEpilogueFwdINS6_IJSA_SA_SB_EEES9_SE_SG_Li256ELb1ELb1ELb0ELb0EEENS1_36VarlenDynamicPersistentTileSchedulerILi128ELi96ELi256ELi128ELb0ELb1ELb1ELb1ELb1ELb1EEEEEEEEEvNT_6ParamsE:
        .type           _ZN7cutlass13device_kernelIN5flash11enable_sm90INS1_16FlashAttnFwdSm90INS1_25CollectiveMainloopFwdSm90ILi2EN4cute5tupleIJNS5_1CILi1EEES8_S8_EEENS6_IJNS7_ILi128EEENS7_ILi96EEENS7_ILi192EEEEEELi128ENS_10bfloat16_tEfNS_4arch4Sm90ELb1ELb0ELb0ELb1ELb1ELb1ELb0ELb1ELb1ELb1ELb0ELb0EEENS1_21CollectiveEpilogueFwdINS6_IJSA_SA_SB_EEES9_SE_SG_Li256ELb1ELb1ELb0ELb0EEENS1_36VarlenDynamicPersistentTileSchedulerILi128ELi96ELi256ELi128ELb0ELb1ELb1ELb1ELb1ELb1EEEEEEEEEvNT_6ParamsE,@function
        .size           _ZN7cutlass13device_kernelIN5flash11enable_sm90INS1_16FlashAttnFwdSm90INS1_25CollectiveMainloopFwdSm90ILi2EN4cute5tupleIJNS5_1CILi1EEES8_S8_EEENS6_IJNS7_ILi128EEENS7_ILi96EEENS7_ILi192EEEEEELi128ENS_10bfloat16_tEfNS_4arch4Sm90ELb1ELb0ELb0ELb1ELb1ELb1ELb0ELb1ELb1ELb1ELb0ELb0EEENS1_21CollectiveEpilogueFwdINS6_IJSA_SA_SB_EEES9_SE_SG_Li256ELb1ELb1ELb0ELb0EEENS1_36VarlenDynamicPersistentTileSchedulerILi128ELi96ELi256ELi128ELb0ELb1ELb1ELb1ELb1ELb1EEEEEEEEEvNT_6ParamsE,(.L_x_17 - _ZN7cutlass13device_kernelIN5flash11enable_sm90INS1_16FlashAttnFwdSm90INS1_25CollectiveMainloopFwdSm90ILi2EN4cute5tupleIJNS5_1CILi1EEES8_S8_EEENS6_IJNS7_ILi128EEENS7_ILi96EEENS7_ILi192EEEEEELi128ENS_10bfloat16_tEfNS_4arch4Sm90ELb1ELb0ELb0ELb1ELb1ELb1ELb0ELb1ELb1ELb1ELb0ELb0EEENS1_21CollectiveEpilogueFwdINS6_IJSA_SA_SB_EEES9_SE_SG_Li256ELb1ELb1ELb0ELb0EEENS1_36VarlenDynamicPersistentTileSchedulerILi128ELi96ELi256ELi128ELb0ELb1ELb1ELb1ELb1ELb1EEEEEEEEEvNT_6ParamsE)
        .other          _ZN7cutlass13device_kernelIN5flash11enable_sm90INS1_16FlashAttnFwdSm90INS1_25CollectiveMainloopFwdSm90ILi2EN4cute5tupleIJNS5_1CILi1EEES8_S8_EEENS6_IJNS7_ILi128EEENS7_ILi96EEENS7_ILi192EEEEEELi128ENS_10bfloat16_tEfNS_4arch4Sm90ELb1ELb0ELb0ELb1ELb1ELb1ELb0ELb1ELb1ELb1ELb0ELb0EEENS1_21CollectiveEpilogueFwdINS6_IJSA_SA_SB_EEES9_SE_SG_Li256ELb1ELb1ELb0ELb0EEENS1_36VarlenDynamicPersistentTileSchedulerILi128ELi96ELi256ELi128ELb0ELb1ELb1ELb1ELb1ELb1EEEEEEEEEvNT_6ParamsE,@"STO_CUDA_ENTRY STV_DEFAULT"
_ZN7cutlass13device_kernelIN5flash11enable_sm90INS1_16FlashAttnFwdSm90INS1_25CollectiveMainloopFwdSm90ILi2EN4cute5tupleIJNS5_1CILi1EEES8_S8_EEENS6_IJNS7_ILi128EEENS7_ILi96EEENS7_ILi192EEEEEELi128ENS_10bfloat16_tEfNS_4arch4Sm90ELb1ELb0ELb0ELb1ELb1ELb1ELb0ELb1ELb1ELb1ELb0ELb0EEENS1_21CollectiveEpilogueFwdINS6_IJSA_SA_SB_EEES9_SE_SG_Li256ELb1ELb1ELb0ELb0EEENS1_36VarlenDynamicPersistentTileSchedulerILi128ELi96ELi256ELi128ELb0ELb1ELb1ELb1ELb1ELb1EEEEEEEEEvNT_6ParamsE:
[----:B------:R-:W-:Y:S01]  /*0000*/  LDC R1, c[0x0][0x37c] ;  /* 0x0000df00ff017b82 */ /* 0x000fe20000000800 */
[----:B------:R-:W-:Y:S05]  /*0010*/  EXIT ;  /* 0x000000000000794d */ /* 0x000fea0003800000 */
.L_x_8:
        /* <DEDUP_REMOVED lines=14> */
.L_x_17:


//--------------------- .nv.shared.reserved.0     --------------------------
	.section	.nv.shared.reserved.0,"aw",@nobits
	.weak		__nv_reservedSMEM_offset_0_alias
	.size		__nv_reservedSMEM_offset_0_alias, 0, 64
	.other		__nv_reservedSMEM_offset_0_alias,@"STO_CUDA_RESERVED_SHARED STV_DEFAULT"
__nv_reservedSMEM_offset_0_alias:
	.zero		0
	.zero		64


//--------------------- .nv.global                --------------------------
	.section	.nv.global,"aw",@nobits
.nv.global:
	.type		_ZN76_INTERNAL_3392a884_40_flash_fwd_hdim192_128_bf16_paged_sm90_cu_ee213261_31834cute1_E,@object
	.size		_ZN76_INTERNAL_3392a884_40_flash_fwd_hdim192_128_bf16_paged_sm90_cu_ee213261_31834cute1_E,(_ZN76_INTERNAL_3392a884_40_flash_fwd_hdim192_128_bf16_paged_sm90_cu_ee213261_31834cuda3std3__45__cpo6cbeginE - _ZN76_INTERNAL_3392a884_40_flash_fwd_hdim192_128_bf16_paged_sm90_cu_ee213261_31834cute1_E)
_ZN76_INTERNAL_3392a884_40_flash_fwd_hdim192_128_bf16_paged_sm90_cu_ee213261_31834cute1_E:
	.zero		1
	.type		_ZN76_INTERNAL_3392a884_40_flash_fwd_hdim192_128_bf16_paged_sm90_cu_ee213261_31834cuda3std3__45__cpo6cbeginE,@object
	.size		_ZN76_INTERNAL_3392a884_40_flash_fwd_hdim192_128_bf16_paged_sm90_cu_ee213261_31834cuda3std3__45__cpo6cbeginE,(_ZN76_INTERNAL_3392a884_40_flash_fwd_hdim192_128_bf16_paged_sm90_cu_ee213261_31834cuda3std3__48in_placeE - _ZN76_INTERNAL_3392a884_40_flash_fwd_hdim192_128_bf16_paged_sm90_cu_ee213261_31834cuda3std3__45__cpo6cbeginE)
_ZN76_INTERNAL_3392a884_40_flash_fwd_hdim192_128_bf16_paged_sm90_cu_ee213261_31834cuda3std3__45__cpo6cbeginE:
	.zero		1
	.type		_ZN76_INTERNAL_3392a884_40_flash_fwd_hdim192_128_bf16_paged_sm90_cu_ee213261_31834cuda3std3__48in_placeE,@object
	.size		_ZN76_INTERNAL_3392a884_40_flash_fwd_hdim192_128_bf16_paged_sm90_cu_ee213261_31834cuda3std3__48in_placeE,(_ZN76_INTERNAL_3392a884_40_flash_fwd_hdim192_128_bf16_paged_sm90_cu_ee213261_31834cuda3std6ranges3__45__cpo9iter_moveE - _ZN76_INTERNAL_3392a884_40_flash_fwd_hdim192_128_bf16_paged_sm90_cu_ee213261_31834cuda3std3__48in_placeE)
_ZN76_INTERNAL_3392a884_40_flash_fwd_hdim192_128_bf16_paged_sm90_cu_ee213261_31834cuda3std3__48in_placeE:
	.zero		1
	.type		_ZN76_INTERNAL_3392a884_40_flash_fwd_hdim192_128_bf16_paged_sm90_cu_ee213261_31834cuda3std6ranges3__45__cpo9iter_moveE,@object
	.size		_ZN76_INTERNAL_3392a884_40_flash_fwd_hdim192_128_bf16_paged_sm90_cu_ee213261_31834cuda3std6ranges3__45__cpo9iter_moveE,(_ZN76_INTERNAL_3392a884_40_flash_fwd_hdim192_128_bf16_paged_sm90_cu_ee213261_31834cuda3std3__45__cpo5beginE - _ZN76_INTERNAL_3392a884_40_flash_fwd_hdim192_128_bf16_paged_sm90_cu_ee213261_31834cuda3std6ranges3__45__cpo9iter_moveE)
_ZN76_INTERNAL_3392a884_40_flash_fwd_hdim192_128_bf16_paged_sm90_cu_ee213261_31834cuda3std6ranges3__45__cpo9iter_moveE:
	.zero		1
	.type		_ZN76_INTERNAL_3392a884_40_flash_fwd_hdim192_128_bf16_paged_sm90_cu_ee213261_31834cuda3std3__45__cpo5beginE,@object
	.size		_ZN76_INTERNAL_3392a884_40_flash_fwd_hdim192_128_bf16_paged_sm90_cu_ee213261_31834cuda3std3__45__cpo5beginE,(_ZN76_INTERNAL_3392a884_40_flash_fwd_hdim192_128_bf16_paged_sm90_cu_ee213261_31834cuda3std3__478_GLOBAL__N__3392a884_40_flash_fwd_hdim192_128_bf16_paged_sm90_cu_ee213261_31836ignoreE - _ZN76_INTERNAL_3392a884_40_flash_fwd_hdim192_128_bf16_paged_sm90_cu_ee213261_31834cuda3std3__45__cpo5beginE)
_ZN76_INTERNAL_3392a884_40_flash_fwd_hdim192_128_bf16_paged_sm90_cu_ee213261_31834cuda3std3__45__cpo5beginE:
	.zero		1
	.type		_ZN76_INTERNAL_3392a884_40_flash_fwd_hdim192_128_bf16_paged_sm90_cu_ee213261_31834cuda3std3__478_GLOBAL__N__3392a884_40_flash_fwd_hdim192_128_bf16_paged_sm90_cu_ee213261_31836ignoreE,@object
	.size		_ZN76_INTERNAL_3392a884_40_flash_fwd_hdim192_128_bf16_paged_sm90_cu_ee213261_31834cuda3std3__478_GLOBAL__N__3392a884_40_flash_fwd_hdim192_128_bf16_paged_sm90_cu_ee213261_31836ignoreE,(_ZN76_INTERNAL_3392a884_40_flash_fwd_hdim192_128_bf16_paged_sm90_cu_ee213261_31834cute7productE - _ZN76_INTERNAL_3392a884_40_flash_fwd_hdim192_128_bf16_paged_sm90_cu_ee213261_31834cuda3std3__478_GLOBAL__N__3392a884_40_flash_fwd_hdim192_128_bf16_paged_sm90_cu_ee213261_31836ignoreE)
_ZN76_INTERNAL_3392a884_40_flash_fwd_hdim192_128_bf16_paged_sm90_cu_ee213261_31834cuda3std3__478_GLOBAL__N__3392a884_40_flash_fwd_hdim192_128_bf16_paged_sm90_cu_ee213261_31836ignoreE:
	.zero		1
	.type		_ZN76_INTERNAL_3392a884_40_flash_fwd_hdim192_128_bf16_paged_sm90_cu_ee213261_31834cute7productE,@object
	.size		_ZN76_INTERNAL_3392a884_40_flash_fwd_hdim192_128_bf16_paged_sm90_cu_ee213261_31834cute7productE,(_ZN76_INTERNAL_3392a884_40_flash_fwd_hdim192_128_bf16_paged_sm90_cu_ee213261_31834cuda3std3__45__cpo3endE - _ZN76_INTERNAL_3392a884_40_flash_fwd_hdim192_128_bf16_paged_sm90_cu_ee213261_31834cute7productE)
_ZN76_INTERNAL_3392a884_40_flash_fwd_hdim192_128_bf16_paged_sm90_cu_ee213261_31834cute7productE:
	.zero		1
	.type		_ZN76_INTERNAL_3392a884_40_flash_fwd_hdim192_128_bf16_paged_sm90_cu_ee213261_31834cuda3std3__45__cpo3endE,@object
	.size		_ZN76_INTERNAL_3392a884_40_flash_fwd_hdim192_128_bf16_paged_sm90_cu_ee213261_31834cuda3std3__45__cpo3endE,(_ZN76_INTERNAL_3392a884_40_flash_fwd_hdim192_128_bf16_paged_sm90_cu_ee213261_31834cuda3std3__419piecewise_constructE - _ZN76_INTERNAL_3392a884_40_flash_fwd_hdim192_128_bf16_paged_sm90_cu_ee213261_31834cuda3std3__45__cpo3endE)
_ZN76_INTERNAL_3392a884_40_flash_fwd_hdim192_128_bf16_paged_sm90_cu_ee213261_31834cuda3std3__45__cpo3endE:
	.zero		1
	.type		_ZN76_INTERNAL_3392a884_40_flash_fwd_hdim192_128_bf16_paged_sm90_cu_ee213261_31834cuda3std3__419piecewise_constructE,@object
	.size		_ZN76_INTERNAL_3392a884_40_flash_fwd_hdim192_128_bf16_paged_sm90_cu_ee213261_31834cuda3std3__419piecewise_constructE,(_ZN76_INTERNAL_3392a884_40_flash_fwd_hdim192_128_bf16_paged_sm90_cu_ee213261_31834cuda3std3__45__cpo4cendE - _ZN76_INTERNAL_3392a884_40_flash_fwd_hdim192_128_bf16_paged_sm90_cu_ee213261_31834cuda3std3__419piecewise_constructE)
_ZN76_INTERNAL_3392a884_40_flash_fwd_hdim192_128_bf16_paged_sm90_cu_ee213261_31834cuda3std3__419piecewise_constructE:
	.zero		1
	.type		_ZN76_INTERNAL_3392a884_40_flash_fwd_hdim192_128_bf16_paged_sm90_cu_ee213261_31834cuda3std3__45__cpo4cendE,@object
	.size		_ZN76_INTERNAL_3392a884_40_flash_fwd_hdim192_128_bf16_paged_sm90_cu_ee213261_31834cuda3std3__45__cpo4cendE,(_ZN76_INTERNAL_3392a884_40_flash_fwd_hdim192_128_bf16_paged_sm90_cu_ee213261_31834cuda3std6ranges3__45__cpo4swapE - _ZN76_INTERNAL_3392a884_40_flash_fwd_hdim192_128_bf16_paged_sm90_cu_ee213261_31834cuda3std3__45__cpo4cendE)
_ZN76_INTERNAL_3392a884_40_flash_fwd_hdim192_128_bf16_paged_sm90_cu_ee213261_31834cuda3std3__45__cpo4cendE:
	.zero		1
	.type		_ZN76_INTERNAL_3392a884_40_flash_fwd_hdim192_128_bf16_paged_sm90_cu_ee213261_31834cuda3std6ranges3__45__cpo4swapE,@object
	.size		_ZN76_INTERNAL_3392a884_40_flash_fwd_hdim192_128_bf16_paged_sm90_cu_ee213261_31834cuda3std6ranges3__45__cpo4swapE,(.L_7 - _ZN76_INTERNAL_3392a884_40_flash_fwd_hdim192_128_bf16_paged_sm90_cu_ee213261_31834cuda3std6ranges3__45__cpo4swapE)
_ZN76_INTERNAL_3392a884_40_flash_fwd_hdim192_128_bf16_paged_sm90_cu_ee213261_31834cuda3std6ranges3__45__cpo4swapE:
	.zero		1
.L_7:


//--------------------- .nv.constant0._ZN7cutlass13device_kernelIN5flash11enable_sm90INS1_16FlashAttnFwdSm90INS1_25CollectiveMainloopFwdSm90ILi2EN4cute5tupleIJNS5_1CILi1EEES8_S8_EEENS6_IJNS7_ILi128EEENS7_ILi96EEENS7_ILi192EEEEEELi128ENS_10bfloat16_tEfNS_4arch4Sm90ELb0ELb0ELb0ELb0ELb1ELb0ELb0ELb1ELb1ELb1ELb0ELb0EEENS1_21CollectiveEpilogueFwdINS6_IJSA_SA_SB_EEES9_SE_SG_Li256ELb0ELb1ELb0ELb0EEENS1_29StaticPersistentTileSchedulerILb0EEEEEEEEEvNT_6ParamsE --------------------------
	.section	.nv.constant0._ZN7cutlass13device_kernelIN5flash11enable_sm90INS1_16FlashAttnFwdSm90INS1_25CollectiveMainloopFwdSm90ILi2EN4cute5tupleIJNS5_1CILi1EEES8_S8_EEENS6_IJNS7_ILi128EEENS7_ILi96EEENS7_ILi192EEEEEELi128ENS_10bfloat16_tEfNS_4arch4Sm90ELb0ELb0ELb0ELb0ELb1ELb0ELb0ELb1ELb1ELb1ELb0ELb0EEENS1_21CollectiveEpilogueFwdINS6_IJSA_SA_SB_EEES9_SE_SG_Li256ELb0ELb1ELb0ELb0EEENS1_29StaticPersistentTileSchedulerILb0EEEEEEEEEvNT_6ParamsE,"a",@progbits
	.sectionflags	@""
	.align	4
.nv.constant0._ZN7cutlass13device_kernelIN5flash11enable_sm90INS1_16FlashAttnFwdSm90INS1_25CollectiveMainloopFwdSm90ILi2EN4cute5tupleIJNS5_1CILi1EEES8_S8_EEENS6_IJNS7_ILi128EEENS7_ILi96EEENS7_ILi192EEEEEELi128ENS_10bfloat16_tEfNS_4arch4Sm90ELb0ELb0ELb0ELb0ELb1ELb0ELb0ELb1ELb1ELb1ELb0ELb0EEENS1_21CollectiveEpilogueFwdINS6_IJSA_SA_SB_EEES9_SE_SG_Li256ELb0ELb1ELb0ELb0EEENS1_29StaticPersistentTileSchedulerILb0EEEEEEEEEvNT_6ParamsE:
	.zero		3456


//--------------------- .nv.constant0._ZN7cutlass13device_kernelIN5flash11enable_sm90INS1_16FlashAttnFwdSm90INS1_25CollectiveMainloopFwdSm90ILi2EN4cute5tupleIJNS5_1CILi1EEES8_S8_EEENS6_IJNS7_ILi128EEENS7_ILi96EEENS7_ILi192EEEEEELi128ENS_10bfloat16_tEfNS_4arch4Sm90ELb0ELb0ELb0ELb1ELb1ELb0ELb0ELb1ELb1ELb1ELb0ELb0EEENS1_21CollectiveEpilogueFwdINS6_IJSA_SA_SB_EEES9_SE_SG_Li256ELb1ELb1ELb0ELb0EEENS1_36VarlenDynamicPersistentTileSchedulerILi128ELi96ELi256ELi128ELb0ELb1ELb1ELb0ELb1ELb1EEEEEEEEEvNT_6ParamsE --------------------------
	.section	.nv.constant0._ZN7cutlass13device_kernelIN5flash11enable_sm90INS1_16FlashAttnFwdSm90INS1_25CollectiveMainloopFwdSm90ILi2EN4cute5tupleIJNS5_1CILi1EEES8_S8_EEENS6_IJNS7_ILi128EEENS7_ILi96EEENS7_ILi192EEEEEELi128ENS_10bfloat16_tEfNS_4arch4Sm90ELb0ELb0ELb0ELb1ELb1ELb0ELb0ELb1ELb1ELb1ELb0ELb0EEENS1_21CollectiveEpilogueFwdINS6_IJSA_SA_SB_EEES9_SE_SG_Li256ELb1ELb1ELb0ELb0EEENS1_36VarlenDynamicPersistentTileSchedulerILi128ELi96ELi256ELi128ELb0ELb1ELb1ELb0ELb1ELb1EEEEEEEEEvNT_6ParamsE,"a",@progbits
	.sectionflags	@""
	.align	4
.nv.constant0._ZN7cutlass13device_kernelIN5flash11enable_sm90INS1_16FlashAttnFwdSm90INS1_25CollectiveMainloopFwdSm90ILi2EN4cute5tupleIJNS5_1CILi1EEES8_S8_EEENS6_IJNS7_ILi128EEENS7_ILi96EEENS7_ILi192EEEEEELi128ENS_10bfloat16_tEfNS_4arch4Sm90ELb0ELb0ELb0ELb1ELb1ELb0ELb0ELb1ELb1ELb1ELb0ELb0EEENS1_21CollectiveEpilogueFwdINS6_IJSA_SA_SB_EEES9_SE_SG_Li256ELb1ELb1ELb0ELb0EEENS1_36VarlenDynamicPersistentTileSchedulerILi128ELi96ELi256ELi128ELb0ELb1ELb1ELb0ELb1ELb1EEEEEEEEEvNT_6ParamsE:
	.zero		3584


//--------------------- .nv.constant0._ZN7cutlass13device_kernelIN5flash11enable_sm90INS1_16FlashAttnFwdSm90INS1_25CollectiveMainloopFwdSm90ILi2EN4cute5tupleIJNS5_1CILi1EEES8_S8_EEENS6_IJNS7_ILi128EEENS7_ILi96EEENS7_ILi192EEEEEELi128ENS_10bfloat16_tEfNS_4arch4Sm90ELb0ELb0ELb0ELb1ELb1ELb1ELb0ELb1ELb1ELb1ELb0ELb0EEENS1_21CollectiveEpilogueFwdINS6_IJSA_SA_SB_EEES9_SE_SG_Li256ELb1ELb1ELb0ELb0EEENS1_36VarlenDynamicPersistentTileSchedulerILi128ELi96ELi256ELi128ELb0ELb1ELb1ELb0ELb1ELb1EEEEEEEEEvNT_6ParamsE --------------------------
	.section	.nv.constant0._ZN7cutlass13device_kernelIN5flash11enable_sm90INS1_16FlashAttnFwdSm90INS1_25CollectiveMainloopFwdSm90ILi2EN4cute5tupleIJNS5_1CILi1EEES8_S8_EEENS6_IJNS7_ILi128EEENS7_ILi96EEENS7_ILi192EEEEEELi128ENS_10bfloat16_tEfNS_4arch4Sm90ELb0ELb0ELb0ELb1ELb1ELb1ELb0ELb1ELb1ELb1ELb0ELb0EEENS1_21CollectiveEpilogueFwdINS6_IJSA_SA_SB_EEES9_SE_SG_Li256ELb1ELb1ELb0ELb0EEENS1_36VarlenDynamicPersistentTileSchedulerILi128ELi96ELi256ELi128ELb0ELb1ELb1ELb0ELb1ELb1EEEEEEEEEvNT_6ParamsE,"a",@progbits
	.sectionflags	@""
	.align	4
.nv.constant0._ZN7cutlass13device_kernelIN5flash11enable_sm90INS1_16FlashAttnFwdSm90INS1_25CollectiveMainloopFwdSm90ILi2EN4cute5tupleIJNS5_1CILi1EEES8_S8_EEENS6_IJNS7_ILi128EEENS7_ILi96EEENS7_ILi192EEEEEELi128ENS_10bfloat16_tEfNS_4arch4Sm90ELb0ELb0ELb0ELb1ELb1ELb1ELb0ELb1ELb1ELb1ELb0ELb0EEENS1_21CollectiveEpilogueFwdINS6_IJSA_SA_SB_EEES9_SE_SG_Li256ELb1ELb1ELb0ELb0EEENS1_36VarlenDynamicPersistentTileSchedulerILi128ELi96ELi256ELi128ELb0ELb1ELb1ELb0ELb1ELb1EEEEEEEEEvNT_6ParamsE:
	.zero		3584


//--------------------- .nv.constant0._ZN7cutlass13device_kernelIN5flash11enable_sm90INS1_16FlashAttnFwdSm90INS1_25CollectiveMainloopFwdSm90ILi2EN4cute5tupleIJNS5_1CILi1EEES8_S8_EEENS6_IJNS7_ILi128EEENS7_ILi96EEENS7_ILi192EEEEEELi128ENS_10bfloat16_tEfNS_4arch4Sm90ELb0ELb1ELb0ELb0ELb1ELb0ELb0ELb1ELb1ELb1ELb0ELb0EEENS1_21CollectiveEpilogueFwdINS6_IJSA_SA_SB_EEES9_SE_SG_Li256ELb0ELb1ELb0ELb0EEENS1_30DynamicPersistentTileSchedulerILi256ELi128ELb0ELb1ELb1EEEEEEEEEvNT_6ParamsE --------------------------
	.section	.nv.constant0._ZN7cutlass13device_kernelIN5flash11enable_sm90INS1_16FlashAttnFwdSm90INS1_25CollectiveMainloopFwdSm90ILi2EN4cute5tupleIJNS5_1CILi1EEES8_S8_EEENS6_IJNS7_ILi128EEENS7_ILi96EEENS7_ILi192EEEEEELi128ENS_10bfloat16_tEfNS_4arch4Sm90ELb0ELb1ELb0ELb0ELb1ELb0ELb0ELb1ELb1ELb1ELb0ELb0EEENS1_21CollectiveEpilogueFwdINS6_IJSA_SA_SB_EEES9_SE_SG_Li256ELb0ELb1ELb0ELb0EEENS1_30DynamicPersistentTileSchedulerILi256ELi128ELb0ELb1ELb1EEEEEEEEEvNT_6ParamsE,"a",@progbits
	.sectionflags	@""
	.align	4
.nv.constant0._ZN7cutlass13device_kernelIN5flash11enable_sm90INS1_16FlashAttnFwdSm90INS1_25CollectiveMainloopFwdSm90ILi2EN4cute5tupleIJNS5_1CILi1EEES8_S8_EEENS6_IJNS7_ILi128EEENS7_ILi96EEENS7_ILi192EEEEEELi128ENS_10bfloat16_tEfNS_4arch4Sm90ELb0ELb1ELb0ELb0ELb1ELb0ELb0ELb1ELb1ELb1ELb0ELb0EEENS1_21CollectiveEpilogueFwdINS6_IJSA_SA_SB_EEES9_SE_SG_Li256ELb0ELb1ELb0ELb0EEENS1_30DynamicPersistentTileSchedulerILi256ELi128ELb0ELb1ELb1EEEEEEEEEvNT_6ParamsE:
	.zero		3584


//--------------------- .nv.constant0._ZN7cutlass13device_kernelIN5flash11enable_sm90INS1_16FlashAttnFwdSm90INS1_25CollectiveMainloopFwdSm90ILi2EN4cute5tupleIJNS5_1CILi1EEES8_S8_EEENS6_IJNS7_ILi128EEENS7_ILi96EEENS7_ILi192EEEEEELi128ENS_10bfloat16_tEfNS_4arch4Sm90ELb0ELb1ELb0ELb1ELb1ELb0ELb0ELb1ELb1ELb1ELb0ELb0EEENS1_21CollectiveEpilogueFwdINS6_IJSA_SA_SB_EEES9_SE_SG_Li256ELb1ELb1ELb0ELb0EEENS1_36VarlenDynamicPersistentTileSchedulerILi128ELi96ELi256ELi128ELb0ELb1ELb1ELb1ELb0ELb1EEEEEEEEEvNT_6ParamsE --------------------------
	.section	.nv.constant0._ZN7cutlass13device_kernelIN5flash11enable_sm90INS1_16FlashAttnFwdSm90INS1_25CollectiveMainloopFwdSm90ILi2EN4cute5tupleIJNS5_1CILi1EEES8_S8_EEENS6_IJNS7_ILi128EEENS7_ILi96EEENS7_ILi192EEEEEELi128ENS_10bfloat16_tEfNS_4arch4Sm90ELb0ELb1ELb0ELb1ELb1ELb0ELb0ELb1ELb1ELb1ELb0ELb0EEENS1_21CollectiveEpilogueFwdINS6_IJSA_SA_SB_EEES9_SE_SG_Li256ELb1ELb1ELb0ELb0EEENS1_36VarlenDynamicPersistentTileSchedulerILi128ELi96ELi256ELi128ELb0ELb1ELb1ELb1ELb0ELb1EEEEEEEEEvNT_6ParamsE,"a",@progbits
	.sectionflags	@""
	.align	4
.nv.constant0._ZN7cutlass13device_kernelIN5flash11enable_sm90INS1_16FlashAttnFwdSm90INS1_25CollectiveMainloopFwdSm90ILi2EN4cute5tupleIJNS5_1CILi1EEES8_S8_EEENS6_IJNS7_ILi128EEENS7_ILi96EEENS7_ILi192EEEEEELi128ENS_10bfloat16_tEfNS_4arch4Sm90ELb0ELb1ELb0ELb1ELb1ELb0ELb0ELb1ELb1ELb1ELb0ELb0EEENS1_21CollectiveEpilogueFwdINS6_IJSA_SA_SB_EEES9_SE_SG_Li256ELb1ELb1ELb0ELb0EEENS1_36VarlenDynamicPersistentTileSchedulerILi128ELi96ELi256ELi128ELb0ELb1ELb1ELb1ELb0ELb1EEEEEEEEEvNT_6ParamsE:
	.zero		3584


//--------------------- .nv.constant0._ZN7cutlass13device_kernelIN5flash11enable_sm90INS1_16FlashAttnFwdSm90INS1_25CollectiveMainloopFwdSm90ILi2EN4cute5tupleIJNS5_1CILi1EEES8_S8_EEENS6_IJNS7_ILi128EEENS7_ILi96EEENS7_ILi192EEEEEELi128ENS_10bfloat16_tEfNS_4arch4Sm90ELb0ELb1ELb0ELb1ELb1ELb1ELb0ELb1ELb1ELb1ELb0ELb0EEENS1_21CollectiveEpilogueFwdINS6_IJSA_SA_SB_EEES9_SE_SG_Li256ELb1ELb1ELb0ELb0EEENS1_36VarlenDynamicPersistentTileSchedulerILi128ELi96ELi256ELi128ELb0ELb1ELb1ELb1ELb0ELb1EEEEEEEEEvNT_6ParamsE --------------------------
	.section	.nv.constant0._ZN7cutlass13device_kernelIN5flash11enable_sm90INS1_16FlashAttnFwdSm90INS1_25CollectiveMainloopFwdSm90ILi2EN4cute5tupleIJNS5_1CILi1EEES8_S8_EEENS6_IJNS7_ILi128EEENS7_ILi96EEENS7_ILi192EEEEEELi128ENS_10bfloat16_tEfNS_4arch4Sm90ELb0ELb1ELb0ELb1ELb1ELb1ELb0ELb1ELb1ELb1ELb0ELb0EEENS1_21CollectiveEpilogueFwdINS6_IJSA_SA_SB_EEES9_SE_SG_Li256ELb1ELb1ELb0ELb0EEENS1_36VarlenDynamicPersistentTileSchedulerILi128ELi96ELi256ELi128ELb0ELb1ELb1ELb1ELb0ELb1EEEEEEEEEvNT_6ParamsE,"a",@progbits
	.sectionflags	@""
	.align	4
.nv.constant0._ZN7cutlass13device_kernelIN5flash11enable_sm90INS1_16FlashAttnFwdSm90INS1_25CollectiveMainloopFwdSm90ILi2EN4cute5tupleIJNS5_1CILi1EEES8_S8_EEENS6_IJNS7_ILi128EEENS7_ILi96EEENS7_ILi192EEEEEELi128ENS_10bfloat16_tEfNS_4arch4Sm90ELb0ELb1ELb0ELb1ELb1ELb1ELb0ELb1ELb1ELb1ELb0ELb0EEENS1_21CollectiveEpilogueFwdINS6_IJSA_SA_SB_EEES9_SE_SG_Li256ELb1ELb1ELb0ELb0EEENS1_36VarlenDynamicPersistentTileSchedulerILi128ELi96ELi256ELi128ELb0ELb1ELb1ELb1ELb0ELb1EEEEEEEEEvNT_6ParamsE:
	.zero		3584


//--------------------- .nv.constant0._ZN7cutlass13device_kernelIN5flash11enable_sm90INS1_16FlashAttnFwdSm90INS1_25CollectiveMainloopFwdSm90ILi2EN4cute5tupleIJNS5_1CILi1EEES8_S8_EEENS6_IJNS7_ILi128EEENS7_ILi96EEENS7_ILi192EEEEEELi128ENS_10bfloat16_tEfNS_4arch4Sm90ELb1ELb0ELb0ELb0ELb1ELb0ELb0ELb1ELb1ELb1ELb0ELb0EEENS1_21CollectiveEpilogueFwdINS6_IJSA_SA_SB_EEES9_SE_SG_Li256ELb0ELb1ELb0ELb0EEENS1_30DynamicPersistentTileSchedulerILi256ELi128ELb0ELb1ELb1EEEEEEEEEvNT_6ParamsE --------------------------
	.section	.nv.constant0._ZN7cutlass13device_kernelIN5flash11enable_sm90INS1_16FlashAttnFwdSm90INS1_25CollectiveMainloopFwdSm90ILi2EN4cute5tupleIJNS5_1CILi1EEES8_S8_EEENS6_IJNS7_ILi128EEENS7_ILi96EEENS7_ILi192EEEEEELi128ENS_10bfloat16_tEfNS_4arch4Sm90ELb1ELb0ELb0ELb0ELb1ELb0ELb0ELb1ELb1ELb1ELb0ELb0EEENS1_21CollectiveEpilogueFwdINS6_IJSA_SA_SB_EEES9_SE_SG_Li256ELb0ELb1ELb0ELb0EEENS1_30DynamicPersistentTileSchedulerILi256ELi128ELb0ELb1ELb1EEEEEEEEEvNT_6ParamsE,"a",@progbits
	.sectionflags	@""
	.align	4
.nv.constant0._ZN7cutlass13device_kernelIN5flash11enable_sm90INS1_16FlashAttnFwdSm90INS1_25CollectiveMainloopFwdSm90ILi2EN4cute5tupleIJNS5_1CILi1EEES8_S8_EEENS6_IJNS7_ILi128EEENS7_ILi96EEENS7_ILi192EEEEEELi128ENS_10bfloat16_tEfNS_4arch4Sm90ELb1ELb0ELb0ELb0ELb1ELb0ELb0ELb1ELb1ELb1ELb0ELb0EEENS1_21CollectiveEpilogueFwdINS6_IJSA_SA_SB_EEES9_SE_SG_Li256ELb0ELb1ELb0ELb0EEENS1_30DynamicPersistentTileSchedulerILi256ELi128ELb0ELb1ELb1EEEEEEEEEvNT_6ParamsE:
	.zero		3584


//--------------------- .nv.constant0._ZN7cutlass13device_kernelIN5flash11enable_sm90INS1_16FlashAttnFwdSm90INS1_25CollectiveMainloopFwdSm90ILi2EN4cute5tupleIJNS5_1CILi1EEES8_S8_EEENS6_IJNS7_ILi128EEENS7_ILi96EEENS7_ILi192EEEEEELi128ENS_10bfloat16_tEfNS_4arch4Sm90ELb1ELb0ELb0ELb1ELb1ELb0ELb0ELb1ELb1ELb1ELb0ELb0EEENS1_21CollectiveEpilogueFwdINS6_IJSA_SA_SB_EEES9_SE_SG_Li256ELb1ELb1ELb0ELb0EEENS1_36VarlenDynamicPersistentTileSchedulerILi128ELi96ELi256ELi128ELb0ELb1ELb1ELb1ELb1ELb1EEEEEEEEEvNT_6ParamsE --------------------------
	.section	.nv.constant0._ZN7cutlass13device_kernelIN5flash11enable_sm90INS1_16FlashAttnFwdSm90INS1_25CollectiveMainloopFwdSm90ILi2EN4cute5tupleIJNS5_1CILi1EEES8_S8_EEENS6_IJNS7_ILi128EEENS7_ILi96EEENS7_ILi192EEEEEELi128ENS_10bfloat16_tEfNS_4arch4Sm90ELb1ELb0ELb0ELb1ELb1ELb0ELb0ELb1ELb1ELb1ELb0ELb0EEENS1_21CollectiveEpilogueFwdINS6_IJSA_SA_SB_EEES9_SE_SG_Li256ELb1ELb1ELb0ELb0EEENS1_36VarlenDynamicPersistentTileSchedulerILi128ELi96ELi256ELi128ELb0ELb1ELb1ELb1ELb1ELb1EEEEEEEEEvNT_6ParamsE,"a",@progbits
	.sectionflags	@""
	.align	4
.nv.constant0._ZN7cutlass13device_kernelIN5flash11enable_sm90INS1_16FlashAttnFwdSm90INS1_25CollectiveMainloopFwdSm90ILi2EN4cute5tupleIJNS5_1CILi1EEES8_S8_EEENS6_IJNS7_ILi128EEENS7_ILi96EEENS7_ILi192EEEEEELi128ENS_10bfloat16_tEfNS_4arch4Sm90ELb1ELb0ELb0ELb1ELb1ELb0ELb0ELb1ELb1ELb1ELb0ELb0EEENS1_21CollectiveEpilogueFwdINS6_IJSA_SA_SB_EEES9_SE_SG_Li256ELb1ELb1ELb0ELb0EEENS1_36VarlenDynamicPersistentTileSchedulerILi128ELi96ELi256ELi128ELb0ELb1ELb1ELb1ELb1ELb1EEEEEEEEEvNT_6ParamsE:
	.zero		3584


//--------------------- .nv.constant0._ZN7cutlass13device_kernelIN5flash11enable_sm90INS1_16FlashAttnFwdSm90INS1_25CollectiveMainloopFwdSm90ILi2EN4cute5tupleIJNS5_1CILi1EEES8_S8_EEENS6_IJNS7_ILi128EEENS7_ILi96EEENS7_ILi192EEEEEELi128ENS_10bfloat16_tEfNS_4arch4Sm90ELb1ELb0ELb0ELb1ELb1ELb1ELb0ELb1ELb1ELb1ELb0ELb0EEENS1_21CollectiveEpilogueFwdINS6_IJSA_SA_SB_EEES9_SE_SG_Li256ELb1ELb1ELb0ELb0EEENS1_36VarlenDynamicPersistentTileSchedulerILi128ELi96ELi256ELi128ELb0ELb1ELb1ELb1ELb1ELb1EEEEEEEEEvNT_6ParamsE --------------------------
	.section	.nv.constant0._ZN7cutlass13device_kernelIN5flash11enable_sm90INS1_16FlashAttnFwdSm90INS1_25CollectiveMainloopFwdSm90ILi2EN4cute5tupleIJNS5_1CILi1EEES8_S8_EEENS6_IJNS7_ILi128EEENS7_ILi96EEENS7_ILi192EEEEEELi128ENS_10bfloat16_tEfNS_4arch4Sm90ELb1ELb0ELb0ELb1ELb1ELb1ELb0ELb1ELb1ELb1ELb0ELb0EEENS1_21CollectiveEpilogueFwdINS6_IJSA_SA_SB_EEES9_SE_SG_Li256ELb1ELb1ELb0ELb0EEENS1_36VarlenDynamicPersistentTileSchedulerILi128ELi96ELi256ELi128ELb0ELb1ELb1ELb1ELb1ELb1EEEEEEEEEvNT_6ParamsE,"a",@progbits
	.sectionflags	@""
	.align	4
.nv.constant0._ZN7cutlass13device_kernelIN5flash11enable_sm90INS1_16FlashAttnFwdSm90INS1_25CollectiveMainloopFwdSm90ILi2EN4cute5tupleIJNS5_1CILi1EEES8_S8_EEENS6_IJNS7_ILi128EEENS7_ILi96EEENS7_ILi192EEEEEELi128ENS_10bfloat16_tEfNS_4arch4Sm90ELb1ELb0ELb0ELb1ELb1ELb1ELb0ELb1ELb1ELb1ELb0ELb0EEENS1_21CollectiveEpilogueFwdINS6_IJSA_SA_SB_EEES9_SE_SG_Li256ELb1ELb1ELb0ELb0EEENS1_36VarlenDynamicPersistentTileSchedulerILi128ELi96ELi256ELi128ELb0ELb1ELb1ELb1ELb1ELb1EEEEEEEEEvNT_6ParamsE:
	.zero		3584


//--------------------- SYMBOLS --------------------------

	.type		.nv.reservedSmem.offset0,@object
	.size		.nv.reservedSmem.offset0,0x4
